//
// Generated by NVIDIA NVVM Compiler
//
// Compiler Build ID: CL-36424714
// Cuda compilation tools, release 13.0, V13.0.88
// Based on NVVM 20.0.0
//

.version 9.0
.target sm_100
.address_size 64

	// .globl	_Z27attention_multiquery_kernelILi4ELi16EEvPKfS1_S1_Pfiiiiif
.extern .shared .align 16 .b8 smem[];

.visible .entry _Z27attention_multiquery_kernelILi4ELi16EEvPKfS1_S1_Pfiiiiif(
	.param .u64 .ptr .align 1 _Z27attention_multiquery_kernelILi4ELi16EEvPKfS1_S1_Pfiiiiif_param_0,
	.param .u64 .ptr .align 1 _Z27attention_multiquery_kernelILi4ELi16EEvPKfS1_S1_Pfiiiiif_param_1,
	.param .u64 .ptr .align 1 _Z27attention_multiquery_kernelILi4ELi16EEvPKfS1_S1_Pfiiiiif_param_2,
	.param .u64 .ptr .align 1 _Z27attention_multiquery_kernelILi4ELi16EEvPKfS1_S1_Pfiiiiif_param_3,
	.param .u32 _Z27attention_multiquery_kernelILi4ELi16EEvPKfS1_S1_Pfiiiiif_param_4,
	.param .u32 _Z27attention_multiquery_kernelILi4ELi16EEvPKfS1_S1_Pfiiiiif_param_5,
	.param .u32 _Z27attention_multiquery_kernelILi4ELi16EEvPKfS1_S1_Pfiiiiif_param_6,
	.param .u32 _Z27attention_multiquery_kernelILi4ELi16EEvPKfS1_S1_Pfiiiiif_param_7,
	.param .u32 _Z27attention_multiquery_kernelILi4ELi16EEvPKfS1_S1_Pfiiiiif_param_8,
	.param .f32 _Z27attention_multiquery_kernelILi4ELi16EEvPKfS1_S1_Pfiiiiif_param_9
)
{
	.reg .pred 	%p<76>;
	.reg .b32 	%r<293>;
	.reg .b32 	%f<375>;
	.reg .b64 	%rd<29>;

	ld.param.u64 	%rd9, [_Z27attention_multiquery_kernelILi4ELi16EEvPKfS1_S1_Pfiiiiif_param_0];
	ld.param.u64 	%rd7, [_Z27attention_multiquery_kernelILi4ELi16EEvPKfS1_S1_Pfiiiiif_param_1];
	ld.param.u64 	%rd8, [_Z27attention_multiquery_kernelILi4ELi16EEvPKfS1_S1_Pfiiiiif_param_2];
	ld.param.u64 	%rd10, [_Z27attention_multiquery_kernelILi4ELi16EEvPKfS1_S1_Pfiiiiif_param_3];
	ld.param.u32 	%r93, [_Z27attention_multiquery_kernelILi4ELi16EEvPKfS1_S1_Pfiiiiif_param_6];
	ld.param.u32 	%r94, [_Z27attention_multiquery_kernelILi4ELi16EEvPKfS1_S1_Pfiiiiif_param_7];
	ld.param.u32 	%r95, [_Z27attention_multiquery_kernelILi4ELi16EEvPKfS1_S1_Pfiiiiif_param_8];
	ld.param.f32 	%f53, [_Z27attention_multiquery_kernelILi4ELi16EEvPKfS1_S1_Pfiiiiif_param_9];
	cvta.to.global.u64 	%rd1, %rd9;
	cvta.to.global.u64 	%rd2, %rd10;
	mov.u32 	%r96, %ctaid.x;
	shl.b32 	%r1, %r96, 2;
	setp.le.s32 	%p1, %r93, %r1;
	@%p1 bra 	$L__BB0_85;
	mov.u32 	%r97, %ctaid.y;
	sub.s32 	%r2, %r93, %r1;
	mov.u32 	%r3, %tid.x;
	mul.lo.s32 	%r98, %r95, %r93;
	mul.lo.s32 	%r4, %r98, %r97;
	mul.lo.s32 	%r99, %r95, %r94;
	mul.lo.s32 	%r5, %r99, %r97;
	setp.lt.s32 	%p2, %r94, 1;
	@%p2 bra 	$L__BB0_85;
	shl.b32 	%r101, %r95, 6;
	mov.u32 	%r102, smem;
	add.s32 	%r6, %r102, %r101;
	add.s32 	%r7, %r6, %r101;
	min.s32 	%r103, %r2, 4;
	mov.u32 	%r8, %ntid.x;
	and.b32  	%r9, %r95, 3;
	and.b32  	%r10, %r3, 31;
	shr.u32 	%r104, %r3, 3;
	add.s32 	%r11, %r7, %r104;
	add.s32 	%r105, %r8, 31;
	shr.u32 	%r12, %r105, 5;
	shl.b32 	%r106, %r3, 2;
	and.b32  	%r107, %r106, 124;
	add.s32 	%r13, %r7, %r107;
	max.s32 	%r14, %r103, 1;
	add.s32 	%r15, %r95, -1;
	and.b32  	%r16, %r95, 15;
	add.s32 	%r17, %r16, -1;
	and.b32  	%r18, %r95, 7;
	shr.u32 	%r108, %r15, 2;
	add.s32 	%r109, %r108, 1;
	mul.f32 	%f1, %f53, 0f00000000;
	and.b32  	%r19, %r95, 2147483632;
	and.b32  	%r20, %r109, 3;
	and.b32  	%r21, %r109, 2147483644;
	shl.b32 	%r110, %r95, 7;
	add.s32 	%r111, %r110, %r106;
	add.s32 	%r22, %r102, %r111;
	shl.b32 	%r23, %r8, 2;
	cvta.to.global.u64 	%rd3, %rd8;
	cvta.to.global.u64 	%rd4, %rd7;
	mov.b32 	%r269, 0;
	mov.u32 	%r268, %r94;
$L__BB0_3:
	min.s32 	%r112, %r268, 16;
	max.s32 	%r26, %r112, 1;
	and.b32  	%r27, %r26, 7;
	sub.s32 	%r28, %r94, %r269;
	min.s32 	%r29, %r28, 16;
	mul.lo.s32 	%r30, %r29, %r95;
	setp.ge.s32 	%p3, %r3, %r30;
	@%p3 bra 	$L__BB0_8;
	mov.u32 	%r270, %r3;
$L__BB0_5:
	div.s32 	%r113, %r270, %r95;
	mul.lo.s32 	%r114, %r113, %r95;
	sub.s32 	%r115, %r270, %r114;
	add.s32 	%r116, %r113, %r269;
	add.s32 	%r117, %r115, %r5;
	mad.lo.s32 	%r118, %r116, %r95, %r117;
	mul.wide.s32 	%rd11, %r118, 4;
	add.s64 	%rd12, %rd4, %rd11;
	ld.global.nc.f32 	%f54, [%rd12];
	shl.b32 	%r119, %r270, 2;
	mov.u32 	%r120, smem;
	add.s32 	%r121, %r120, %r119;
	st.shared.f32 	[%r121], %f54;
	add.s32 	%r270, %r270, %r8;
	setp.lt.s32 	%p4, %r270, %r30;
	@%p4 bra 	$L__BB0_5;
	mov.u32 	%r271, %r3;
$L__BB0_7:
	div.s32 	%r122, %r271, %r95;
	mul.lo.s32 	%r123, %r122, %r95;
	sub.s32 	%r124, %r271, %r123;
	add.s32 	%r125, %r122, %r269;
	add.s32 	%r126, %r124, %r5;
	mad.lo.s32 	%r127, %r125, %r95, %r126;
	mul.wide.s32 	%rd13, %r127, 4;
	add.s64 	%rd14, %rd3, %rd13;
	ld.global.nc.f32 	%f55, [%rd14];
	shl.b32 	%r128, %r271, 2;
	add.s32 	%r129, %r6, %r128;
	st.shared.f32 	[%r129], %f55;
	add.s32 	%r271, %r271, %r8;
	setp.lt.s32 	%p5, %r271, %r30;
	@%p5 bra 	$L__BB0_7;
$L__BB0_8:
	setp.lt.s32 	%p6, %r2, 1;
	bar.sync 	0;
	@%p6 bra 	$L__BB0_84;
	and.b32  	%r35, %r26, 24;
	and.b32  	%r36, %r26, 1;
	add.s32 	%r37, %r27, -1;
	and.b32  	%r38, %r26, 3;
	mov.b32 	%r272, 0;
$L__BB0_10:
	setp.ge.s32 	%p7, %r3, %r29;
	add.s32 	%r40, %r272, %r1;
	@%p7 bra 	$L__BB0_40;
	setp.ne.s32 	%p8, %r9, 0;
	mad.lo.s32 	%r41, %r40, %r95, %r4;
	shl.b32 	%r42, %r272, 4;
	@%p8 bra 	$L__BB0_23;
	setp.gt.s32 	%p20, %r95, 0;
	mov.u32 	%r277, %r3;
	@%p20 bra 	$L__BB0_13;
	bra.uni 	$L__BB0_22;
$L__BB0_13:
	mov.u32 	%r273, %r3;
$L__BB0_14:
	setp.lt.u32 	%p22, %r15, 12;
	mul.lo.s32 	%r44, %r273, %r95;
	mov.f32 	%f351, 0f00000000;
	mov.b32 	%r276, 0;
	@%p22 bra 	$L__BB0_17;
	mov.f32 	%f351, 0f00000000;
	mov.b32 	%r276, 0;
	mov.u32 	%r275, %r276;
$L__BB0_16:
	.pragma "nounroll";
	add.s32 	%r162, %r276, %r41;
	mul.wide.s32 	%rd22, %r162, 4;
	add.s64 	%rd23, %rd1, %rd22;
	ld.global.nc.v4.f32 	{%f151, %f152, %f153, %f154}, [%rd23];
	add.s32 	%r163, %r276, %r44;
	shl.b32 	%r164, %r163, 2;
	mov.u32 	%r165, smem;
	add.s32 	%r166, %r165, %r164;
	ld.shared.v4.f32 	{%f155, %f156, %f157, %f158}, [%r166];
	mul.f32 	%f159, %f152, %f156;
	fma.rn.f32 	%f160, %f151, %f155, %f159;
	fma.rn.f32 	%f161, %f153, %f157, %f160;
	fma.rn.f32 	%f162, %f154, %f158, %f161;
	add.f32 	%f163, %f351, %f162;
	ld.global.nc.v4.f32 	{%f164, %f165, %f166, %f167}, [%rd23+16];
	ld.shared.v4.f32 	{%f168, %f169, %f170, %f171}, [%r166+16];
	mul.f32 	%f172, %f165, %f169;
	fma.rn.f32 	%f173, %f164, %f168, %f172;
	fma.rn.f32 	%f174, %f166, %f170, %f173;
	fma.rn.f32 	%f175, %f167, %f171, %f174;
	add.f32 	%f176, %f163, %f175;
	ld.global.nc.v4.f32 	{%f177, %f178, %f179, %f180}, [%rd23+32];
	ld.shared.v4.f32 	{%f181, %f182, %f183, %f184}, [%r166+32];
	mul.f32 	%f185, %f178, %f182;
	fma.rn.f32 	%f186, %f177, %f181, %f185;
	fma.rn.f32 	%f187, %f179, %f183, %f186;
	fma.rn.f32 	%f188, %f180, %f184, %f187;
	add.f32 	%f189, %f176, %f188;
	ld.global.nc.v4.f32 	{%f190, %f191, %f192, %f193}, [%rd23+48];
	ld.shared.v4.f32 	{%f194, %f195, %f196, %f197}, [%r166+48];
	mul.f32 	%f198, %f191, %f195;
	fma.rn.f32 	%f199, %f190, %f194, %f198;
	fma.rn.f32 	%f200, %f192, %f196, %f199;
	fma.rn.f32 	%f201, %f193, %f197, %f200;
	add.f32 	%f351, %f189, %f201;
	add.s32 	%r276, %r276, 16;
	add.s32 	%r275, %r275, 4;
	setp.ne.s32 	%p23, %r275, %r21;
	@%p23 bra 	$L__BB0_16;
$L__BB0_17:
	setp.eq.s32 	%p24, %r20, 0;
	@%p24 bra 	$L__BB0_21;
	setp.eq.s32 	%p25, %r20, 1;
	add.s32 	%r167, %r276, %r41;
	mul.wide.s32 	%rd24, %r167, 4;
	add.s64 	%rd5, %rd1, %rd24;
	ld.global.nc.v4.f32 	{%f202, %f203, %f204, %f205}, [%rd5];
	add.s32 	%r168, %r276, %r44;
	shl.b32 	%r169, %r168, 2;
	mov.u32 	%r170, smem;
	add.s32 	%r50, %r170, %r169;
	ld.shared.v4.f32 	{%f206, %f207, %f208, %f209}, [%r50];
	mul.f32 	%f210, %f203, %f207;
	fma.rn.f32 	%f211, %f202, %f206, %f210;
	fma.rn.f32 	%f212, %f204, %f208, %f211;
	fma.rn.f32 	%f213, %f205, %f209, %f212;
	add.f32 	%f351, %f351, %f213;
	@%p25 bra 	$L__BB0_21;
	setp.eq.s32 	%p26, %r20, 2;
	ld.global.nc.v4.f32 	{%f214, %f215, %f216, %f217}, [%rd5+16];
	ld.shared.v4.f32 	{%f218, %f219, %f220, %f221}, [%r50+16];
	mul.f32 	%f222, %f215, %f219;
	fma.rn.f32 	%f223, %f214, %f218, %f222;
	fma.rn.f32 	%f224, %f216, %f220, %f223;
	fma.rn.f32 	%f225, %f217, %f221, %f224;
	add.f32 	%f351, %f351, %f225;
	@%p26 bra 	$L__BB0_21;
	ld.global.nc.v4.f32 	{%f226, %f227, %f228, %f229}, [%rd5+32];
	ld.shared.v4.f32 	{%f230, %f231, %f232, %f233}, [%r50+32];
	mul.f32 	%f234, %f227, %f231;
	fma.rn.f32 	%f235, %f226, %f230, %f234;
	fma.rn.f32 	%f236, %f228, %f232, %f235;
	fma.rn.f32 	%f237, %f229, %f233, %f236;
	add.f32 	%f351, %f351, %f237;
$L__BB0_21:
	mul.f32 	%f238, %f53, %f351;
	add.s32 	%r171, %r42, %r273;
	shl.b32 	%r172, %r171, 2;
	add.s32 	%r173, %r7, %r172;
	st.shared.f32 	[%r173], %f238;
	add.s32 	%r273, %r273, %r8;
	setp.lt.s32 	%p27, %r273, %r29;
	@%p27 bra 	$L__BB0_14;
	bra.uni 	$L__BB0_40;
$L__BB0_22:
	add.s32 	%r157, %r42, %r277;
	shl.b32 	%r158, %r157, 2;
	add.s32 	%r159, %r7, %r158;
	st.shared.f32 	[%r159], %f1;
	add.s32 	%r277, %r277, %r8;
	setp.lt.s32 	%p21, %r277, %r29;
	@%p21 bra 	$L__BB0_22;
	bra.uni 	$L__BB0_40;
$L__BB0_23:
	setp.gt.s32 	%p9, %r95, 0;
	@%p9 bra 	$L__BB0_26;
	shl.b32 	%r131, %r272, 6;
	add.s32 	%r283, %r22, %r131;
	mov.u32 	%r284, %r3;
$L__BB0_25:
	st.shared.f32 	[%r283], %f1;
	add.s32 	%r284, %r284, %r8;
	add.s32 	%r283, %r283, %r23;
	setp.lt.s32 	%p10, %r284, %r29;
	@%p10 bra 	$L__BB0_25;
	bra.uni 	$L__BB0_40;
$L__BB0_26:
	mov.u32 	%r278, %r3;
$L__BB0_27:
	setp.lt.u32 	%p11, %r15, 15;
	mul.lo.s32 	%r56, %r278, %r95;
	mov.f32 	%f358, 0f00000000;
	mov.b32 	%r281, 0;
	@%p11 bra 	$L__BB0_30;
	mov.f32 	%f358, 0f00000000;
	mov.b32 	%r279, 0;
$L__BB0_29:
	.pragma "nounroll";
	add.s32 	%r134, %r279, %r41;
	mul.wide.s32 	%rd15, %r134, 4;
	add.s64 	%rd16, %rd1, %rd15;
	ld.global.nc.f32 	%f59, [%rd16];
	add.s32 	%r135, %r279, %r56;
	shl.b32 	%r136, %r135, 2;
	mov.u32 	%r137, smem;
	add.s32 	%r138, %r137, %r136;
	ld.shared.f32 	%f60, [%r138];
	fma.rn.f32 	%f61, %f59, %f60, %f358;
	ld.global.nc.f32 	%f62, [%rd16+4];
	ld.shared.f32 	%f63, [%r138+4];
	fma.rn.f32 	%f64, %f62, %f63, %f61;
	ld.global.nc.f32 	%f65, [%rd16+8];
	ld.shared.f32 	%f66, [%r138+8];
	fma.rn.f32 	%f67, %f65, %f66, %f64;
	ld.global.nc.f32 	%f68, [%rd16+12];
	ld.shared.f32 	%f69, [%r138+12];
	fma.rn.f32 	%f70, %f68, %f69, %f67;
	ld.global.nc.f32 	%f71, [%rd16+16];
	ld.shared.f32 	%f72, [%r138+16];
	fma.rn.f32 	%f73, %f71, %f72, %f70;
	ld.global.nc.f32 	%f74, [%rd16+20];
	ld.shared.f32 	%f75, [%r138+20];
	fma.rn.f32 	%f76, %f74, %f75, %f73;
	ld.global.nc.f32 	%f77, [%rd16+24];
	ld.shared.f32 	%f78, [%r138+24];
	fma.rn.f32 	%f79, %f77, %f78, %f76;
	ld.global.nc.f32 	%f80, [%rd16+28];
	ld.shared.f32 	%f81, [%r138+28];
	fma.rn.f32 	%f82, %f80, %f81, %f79;
	ld.global.nc.f32 	%f83, [%rd16+32];
	ld.shared.f32 	%f84, [%r138+32];
	fma.rn.f32 	%f85, %f83, %f84, %f82;
	ld.global.nc.f32 	%f86, [%rd16+36];
	ld.shared.f32 	%f87, [%r138+36];
	fma.rn.f32 	%f88, %f86, %f87, %f85;
	ld.global.nc.f32 	%f89, [%rd16+40];
	ld.shared.f32 	%f90, [%r138+40];
	fma.rn.f32 	%f91, %f89, %f90, %f88;
	ld.global.nc.f32 	%f92, [%rd16+44];
	ld.shared.f32 	%f93, [%r138+44];
	fma.rn.f32 	%f94, %f92, %f93, %f91;
	ld.global.nc.f32 	%f95, [%rd16+48];
	ld.shared.f32 	%f96, [%r138+48];
	fma.rn.f32 	%f97, %f95, %f96, %f94;
	ld.global.nc.f32 	%f98, [%rd16+52];
	ld.shared.f32 	%f99, [%r138+52];
	fma.rn.f32 	%f100, %f98, %f99, %f97;
	ld.global.nc.f32 	%f101, [%rd16+56];
	ld.shared.f32 	%f102, [%r138+56];
	fma.rn.f32 	%f103, %f101, %f102, %f100;
	ld.global.nc.f32 	%f104, [%rd16+60];
	ld.shared.f32 	%f105, [%r138+60];
	fma.rn.f32 	%f358, %f104, %f105, %f103;
	add.s32 	%r279, %r279, 16;
	setp.ne.s32 	%p12, %r279, %r19;
	mov.u32 	%r281, %r19;
	@%p12 bra 	$L__BB0_29;
$L__BB0_30:
	setp.eq.s32 	%p13, %r16, 0;
	@%p13 bra 	$L__BB0_39;
	setp.lt.u32 	%p14, %r17, 7;
	@%p14 bra 	$L__BB0_33;
	add.s32 	%r139, %r281, %r41;
	mul.wide.s32 	%rd17, %r139, 4;
	add.s64 	%rd18, %rd1, %rd17;
	ld.global.nc.f32 	%f107, [%rd18];
	add.s32 	%r140, %r281, %r56;
	shl.b32 	%r141, %r140, 2;
	mov.u32 	%r142, smem;
	add.s32 	%r143, %r142, %r141;
	ld.shared.f32 	%f108, [%r143];
	fma.rn.f32 	%f109, %f107, %f108, %f358;
	ld.global.nc.f32 	%f110, [%rd18+4];
	ld.shared.f32 	%f111, [%r143+4];
	fma.rn.f32 	%f112, %f110, %f111, %f109;
	ld.global.nc.f32 	%f113, [%rd18+8];
	ld.shared.f32 	%f114, [%r143+8];
	fma.rn.f32 	%f115, %f113, %f114, %f112;
	ld.global.nc.f32 	%f116, [%rd18+12];
	ld.shared.f32 	%f117, [%r143+12];
	fma.rn.f32 	%f118, %f116, %f117, %f115;
	ld.global.nc.f32 	%f119, [%rd18+16];
	ld.shared.f32 	%f120, [%r143+16];
	fma.rn.f32 	%f121, %f119, %f120, %f118;
	ld.global.nc.f32 	%f122, [%rd18+20];
	ld.shared.f32 	%f123, [%r143+20];
	fma.rn.f32 	%f124, %f122, %f123, %f121;
	ld.global.nc.f32 	%f125, [%rd18+24];
	ld.shared.f32 	%f126, [%r143+24];
	fma.rn.f32 	%f127, %f125, %f126, %f124;
	ld.global.nc.f32 	%f128, [%rd18+28];
	ld.shared.f32 	%f129, [%r143+28];
	fma.rn.f32 	%f358, %f128, %f129, %f127;
	add.s32 	%r281, %r281, 8;
$L__BB0_33:
	setp.eq.s32 	%p15, %r18, 0;
	@%p15 bra 	$L__BB0_39;
	add.s32 	%r144, %r18, -1;
	setp.lt.u32 	%p16, %r144, 3;
	@%p16 bra 	$L__BB0_36;
	add.s32 	%r145, %r281, %r41;
	mul.wide.s32 	%rd19, %r145, 4;
	add.s64 	%rd20, %rd1, %rd19;
	ld.global.nc.f32 	%f130, [%rd20];
	add.s32 	%r146, %r281, %r56;
	shl.b32 	%r147, %r146, 2;
	mov.u32 	%r148, smem;
	add.s32 	%r149, %r148, %r147;
	ld.shared.f32 	%f131, [%r149];
	fma.rn.f32 	%f132, %f130, %f131, %f358;
	ld.global.nc.f32 	%f133, [%rd20+4];
	ld.shared.f32 	%f134, [%r149+4];
	fma.rn.f32 	%f135, %f133, %f134, %f132;
	ld.global.nc.f32 	%f136, [%rd20+8];
	ld.shared.f32 	%f137, [%r149+8];
	fma.rn.f32 	%f138, %f136, %f137, %f135;
	ld.global.nc.f32 	%f139, [%rd20+12];
	ld.shared.f32 	%f140, [%r149+12];
	fma.rn.f32 	%f358, %f139, %f140, %f138;
	add.s32 	%r281, %r281, 4;
$L__BB0_36:
	setp.eq.s32 	%p17, %r9, 1;
	add.s32 	%r150, %r281, %r41;
	mul.wide.s32 	%rd21, %r150, 4;
	add.s64 	%rd6, %rd1, %rd21;
	ld.global.nc.f32 	%f141, [%rd6];
	add.s32 	%r151, %r281, %r56;
	shl.b32 	%r152, %r151, 2;
	mov.u32 	%r153, smem;
	add.s32 	%r64, %r153, %r152;
	ld.shared.f32 	%f142, [%r64];
	fma.rn.f32 	%f358, %f141, %f142, %f358;
	@%p17 bra 	$L__BB0_39;
	setp.eq.s32 	%p18, %r9, 2;
	ld.global.nc.f32 	%f143, [%rd6+4];
	ld.shared.f32 	%f144, [%r64+4];
	fma.rn.f32 	%f358, %f143, %f144, %f358;
	@%p18 bra 	$L__BB0_39;
	ld.global.nc.f32 	%f145, [%rd6+8];
	ld.shared.f32 	%f146, [%r64+8];
	fma.rn.f32 	%f358, %f145, %f146, %f358;
$L__BB0_39:
	mul.f32 	%f147, %f53, %f358;
	add.s32 	%r154, %r42, %r278;
	shl.b32 	%r155, %r154, 2;
	add.s32 	%r156, %r7, %r155;
	st.shared.f32 	[%r156], %f147;
	add.s32 	%r278, %r278, %r8;
	setp.lt.s32 	%p19, %r278, %r29;
	@%p19 bra 	$L__BB0_27;
$L__BB0_40:
	bar.sync 	0;
	mov.f32 	%f360, 0fFF800000;
	@%p7 bra 	$L__BB0_43;
	shl.b32 	%r70, %r272, 4;
	mov.f32 	%f360, 0fFF800000;
	mov.u32 	%r285, %r3;
$L__BB0_42:
	add.s32 	%r174, %r70, %r285;
	shl.b32 	%r175, %r174, 2;
	add.s32 	%r176, %r7, %r175;
	ld.shared.f32 	%f241, [%r176];
	max.f32 	%f360, %f360, %f241;
	add.s32 	%r285, %r285, %r8;
	setp.lt.s32 	%p29, %r285, %r29;
	@%p29 bra 	$L__BB0_42;
$L__BB0_43:
	setp.ne.s32 	%p30, %r10, 0;
	mov.b32 	%r177, %f360;
	shfl.sync.bfly.b32	%r178|%p31, %r177, 16, 31, -1;
	mov.b32 	%f242, %r178;
	max.f32 	%f243, %f360, %f242;
	mov.b32 	%r179, %f243;
	shfl.sync.bfly.b32	%r180|%p32, %r179, 8, 31, -1;
	mov.b32 	%f244, %r180;
	max.f32 	%f245, %f243, %f244;
	mov.b32 	%r181, %f245;
	shfl.sync.bfly.b32	%r182|%p33, %r181, 4, 31, -1;
	mov.b32 	%f246, %r182;
	max.f32 	%f247, %f245, %f246;
	mov.b32 	%r183, %f247;
	shfl.sync.bfly.b32	%r184|%p34, %r183, 2, 31, -1;
	mov.b32 	%f248, %r184;
	max.f32 	%f249, %f247, %f248;
	mov.b32 	%r185, %f249;
	shfl.sync.bfly.b32	%r186|%p35, %r185, 1, 31, -1;
	mov.b32 	%f250, %r186;
	max.f32 	%f362, %f249, %f250;
	@%p30 bra 	$L__BB0_45;
	st.shared.f32 	[%r11+256], %f362;
$L__BB0_45:
	setp.gt.u32 	%p36, %r3, 31;
	bar.sync 	0;
	@%p36 bra 	$L__BB0_49;
	setp.ge.u32 	%p37, %r3, %r12;
	mov.f32 	%f361, 0fFF800000;
	@%p37 bra 	$L__BB0_48;
	ld.shared.f32 	%f361, [%r13+256];
$L__BB0_48:
	mov.b32 	%r187, %f361;
	shfl.sync.bfly.b32	%r188|%p38, %r187, 16, 31, -1;
	mov.b32 	%f252, %r188;
	max.f32 	%f253, %f361, %f252;
	mov.b32 	%r189, %f253;
	shfl.sync.bfly.b32	%r190|%p39, %r189, 8, 31, -1;
	mov.b32 	%f254, %r190;
	max.f32 	%f255, %f253, %f254;
	mov.b32 	%r191, %f255;
	shfl.sync.bfly.b32	%r192|%p40, %r191, 4, 31, -1;
	mov.b32 	%f256, %r192;
	max.f32 	%f257, %f255, %f256;
	mov.b32 	%r193, %f257;
	shfl.sync.bfly.b32	%r194|%p41, %r193, 2, 31, -1;
	mov.b32 	%f258, %r194;
	max.f32 	%f259, %f257, %f258;
	mov.b32 	%r195, %f259;
	shfl.sync.bfly.b32	%r196|%p42, %r195, 1, 31, -1;
	mov.b32 	%f260, %r196;
	max.f32 	%f362, %f259, %f260;
$L__BB0_49:
	setp.ne.s32 	%p43, %r3, 0;
	bar.sync 	0;
	@%p43 bra 	$L__BB0_51;
	st.shared.f32 	[%r7+256], %f362;
$L__BB0_51:
	bar.sync 	0;
	mov.f32 	%f364, 0f00000000;
	@%p7 bra 	$L__BB0_54;
	ld.shared.f32 	%f31, [%r7+256];
	shl.b32 	%r73, %r272, 4;
	mov.f32 	%f364, 0f00000000;
	mov.u32 	%r286, %r3;
$L__BB0_53:
	add.s32 	%r197, %r73, %r286;
	shl.b32 	%r198, %r197, 2;
	add.s32 	%r199, %r7, %r198;
	ld.shared.f32 	%f263, [%r199];
	sub.f32 	%f264, %f263, %f31;
	fma.rn.f32 	%f265, %f264, 0f3BBB989D, 0f3F000000;
	cvt.sat.f32.f32 	%f266, %f265;
	mov.f32 	%f267, 0f4B400001;
	mov.f32 	%f268, 0f437C0000;
	fma.rm.f32 	%f269, %f266, %f268, %f267;
	add.f32 	%f270, %f269, 0fCB40007F;
	neg.f32 	%f271, %f270;
	fma.rn.f32 	%f272, %f264, 0f3FB8AA3B, %f271;
	fma.rn.f32 	%f273, %f264, 0f32A57060, %f272;
	mov.b32 	%r200, %f269;
	shl.b32 	%r201, %r200, 23;
	mov.b32 	%f274, %r201;
	ex2.approx.ftz.f32 	%f275, %f273;
	mul.f32 	%f276, %f275, %f274;
	st.shared.f32 	[%r199], %f276;
	add.f32 	%f364, %f364, %f276;
	add.s32 	%r286, %r286, %r8;
	setp.lt.s32 	%p45, %r286, %r29;
	@%p45 bra 	$L__BB0_53;
$L__BB0_54:
	mov.b32 	%r202, %f364;
	shfl.sync.bfly.b32	%r203|%p47, %r202, 16, 31, -1;
	mov.b32 	%f277, %r203;
	add.f32 	%f278, %f364, %f277;
	mov.b32 	%r204, %f278;
	shfl.sync.bfly.b32	%r205|%p48, %r204, 8, 31, -1;
	mov.b32 	%f279, %r205;
	add.f32 	%f280, %f278, %f279;
	mov.b32 	%r206, %f280;
	shfl.sync.bfly.b32	%r207|%p49, %r206, 4, 31, -1;
	mov.b32 	%f281, %r207;
	add.f32 	%f282, %f280, %f281;
	mov.b32 	%r208, %f282;
	shfl.sync.bfly.b32	%r209|%p50, %r208, 2, 31, -1;
	mov.b32 	%f283, %r209;
	add.f32 	%f284, %f282, %f283;
	mov.b32 	%r210, %f284;
	shfl.sync.bfly.b32	%r211|%p51, %r210, 1, 31, -1;
	mov.b32 	%f285, %r211;
	add.f32 	%f366, %f284, %f285;
	@%p30 bra 	$L__BB0_56;
	st.shared.f32 	[%r11+256], %f366;
$L__BB0_56:
	setp.gt.u32 	%p52, %r3, 31;
	bar.sync 	0;
	@%p52 bra 	$L__BB0_60;
	setp.ge.u32 	%p53, %r3, %r12;
	mov.f32 	%f365, 0f00000000;
	@%p53 bra 	$L__BB0_59;
	ld.shared.f32 	%f365, [%r13+256];
$L__BB0_59:
	mov.b32 	%r212, %f365;
	shfl.sync.bfly.b32	%r213|%p54, %r212, 16, 31, -1;
	mov.b32 	%f287, %r213;
	add.f32 	%f288, %f365, %f287;
	mov.b32 	%r214, %f288;
	shfl.sync.bfly.b32	%r215|%p55, %r214, 8, 31, -1;
	mov.b32 	%f289, %r215;
	add.f32 	%f290, %f288, %f289;
	mov.b32 	%r216, %f290;
	shfl.sync.bfly.b32	%r217|%p56, %r216, 4, 31, -1;
	mov.b32 	%f291, %r217;
	add.f32 	%f292, %f290, %f291;
	mov.b32 	%r218, %f292;
	shfl.sync.bfly.b32	%r219|%p57, %r218, 2, 31, -1;
	mov.b32 	%f293, %r219;
	add.f32 	%f294, %f292, %f293;
	mov.b32 	%r220, %f294;
	shfl.sync.bfly.b32	%r221|%p58, %r220, 1, 31, -1;
	mov.b32 	%f295, %r221;
	add.f32 	%f366, %f294, %f295;
$L__BB0_60:
	setp.ne.s32 	%p59, %r3, 0;
	bar.sync 	0;
	@%p59 bra 	$L__BB0_62;
	st.shared.f32 	[%r7+256], %f366;
$L__BB0_62:
	setp.ge.s32 	%p60, %r3, %r29;
	bar.sync 	0;
	@%p60 bra 	$L__BB0_65;
	ld.shared.f32 	%f40, [%r7+256];
	shl.b32 	%r76, %r272, 4;
	mov.u32 	%r287, %r3;
$L__BB0_64:
	setp.neu.f32 	%p61, %f40, 0f00000000;
	add.s32 	%r222, %r76, %r287;
	shl.b32 	%r223, %r222, 2;
	add.s32 	%r224, %r7, %r223;
	ld.shared.f32 	%f296, [%r224];
	div.rn.f32 	%f297, %f296, %f40;
	selp.f32 	%f298, %f297, 0f00000000, %p61;
	st.shared.f32 	[%r224], %f298;
	add.s32 	%r287, %r287, %r8;
	setp.lt.s32 	%p62, %r287, %r29;
	@%p62 bra 	$L__BB0_64;
$L__BB0_65:
	setp.ge.s32 	%p63, %r3, %r95;
	bar.sync 	0;
	@%p63 bra 	$L__BB0_83;
	shl.b32 	%r79, %r272, 4;
	add.s32 	%r225, %r272, %r1;
	mad.lo.s32 	%r80, %r225, %r95, %r4;
	mov.u32 	%r288, %r3;
$L__BB0_67:
	setp.lt.s32 	%p64, %r28, 1;
	mov.f32 	%f374, 0f00000000;
	@%p64 bra 	$L__BB0_79;
	setp.lt.s32 	%p65, %r268, 8;
	mov.f32 	%f374, 0f00000000;
	mov.b32 	%r291, 0;
	@%p65 bra 	$L__BB0_71;
	mov.f32 	%f374, 0f00000000;
	mov.b32 	%r289, 0;
$L__BB0_70:
	.pragma "nounroll";
	add.s32 	%r228, %r79, %r289;
	shl.b32 	%r229, %r228, 2;
	add.s32 	%r230, %r7, %r229;
	ld.shared.v4.f32 	{%f303, %f304, %f305, %f306}, [%r230];
	mad.lo.s32 	%r231, %r289, %r95, %r288;
	shl.b32 	%r232, %r231, 2;
	add.s32 	%r233, %r6, %r232;
	ld.shared.f32 	%f307, [%r233];
	fma.rn.f32 	%f308, %f303, %f307, %f374;
	shl.b32 	%r234, %r95, 2;
	add.s32 	%r235, %r233, %r234;
	ld.shared.f32 	%f309, [%r235];
	fma.rn.f32 	%f310, %f304, %f309, %f308;
	add.s32 	%r236, %r235, %r234;
	ld.shared.f32 	%f311, [%r236];
	fma.rn.f32 	%f312, %f305, %f311, %f310;
	add.s32 	%r237, %r236, %r234;
	ld.shared.f32 	%f313, [%r237];
	fma.rn.f32 	%f314, %f306, %f313, %f312;
	ld.shared.v4.f32 	{%f315, %f316, %f317, %f318}, [%r230+16];
	add.s32 	%r238, %r237, %r234;
	ld.shared.f32 	%f319, [%r238];
	fma.rn.f32 	%f320, %f315, %f319, %f314;
	add.s32 	%r239, %r238, %r234;
	ld.shared.f32 	%f321, [%r239];
	fma.rn.f32 	%f322, %f316, %f321, %f320;
	add.s32 	%r240, %r239, %r234;
	ld.shared.f32 	%f323, [%r240];
	fma.rn.f32 	%f324, %f317, %f323, %f322;
	add.s32 	%r241, %r240, %r234;
	ld.shared.f32 	%f325, [%r241];
	fma.rn.f32 	%f374, %f318, %f325, %f324;
	add.s32 	%r289, %r289, 8;
	setp.ne.s32 	%p66, %r289, %r35;
	mov.u32 	%r291, %r35;
	@%p66 bra 	$L__BB0_70;
$L__BB0_71:
	setp.eq.s32 	%p67, %r27, 0;
	@%p67 bra 	$L__BB0_79;
	setp.lt.u32 	%p68, %r37, 3;
	@%p68 bra 	$L__BB0_74;
	add.s32 	%r242, %r79, %r291;
	shl.b32 	%r243, %r242, 2;
	add.s32 	%r244, %r7, %r243;
	ld.shared.f32 	%f327, [%r244];
	mad.lo.s32 	%r245, %r291, %r95, %r288;
	shl.b32 	%r246, %r245, 2;
	add.s32 	%r247, %r6, %r246;
	ld.shared.f32 	%f328, [%r247];
	fma.rn.f32 	%f329, %f327, %f328, %f374;
	ld.shared.f32 	%f330, [%r244+4];
	shl.b32 	%r248, %r95, 2;
	add.s32 	%r249, %r247, %r248;
	ld.shared.f32 	%f331, [%r249];
	fma.rn.f32 	%f332, %f330, %f331, %f329;
	ld.shared.f32 	%f333, [%r244+8];
	add.s32 	%r250, %r249, %r248;
	ld.shared.f32 	%f334, [%r250];
	fma.rn.f32 	%f335, %f333, %f334, %f332;
	ld.shared.f32 	%f336, [%r244+12];
	add.s32 	%r251, %r250, %r248;
	ld.shared.f32 	%f337, [%r251];
	fma.rn.f32 	%f374, %f336, %f337, %f335;
	add.s32 	%r291, %r291, 4;
$L__BB0_74:
	setp.eq.s32 	%p69, %r38, 0;
	@%p69 bra 	$L__BB0_79;
	setp.eq.s32 	%p70, %r38, 1;
	@%p70 bra 	$L__BB0_77;
	add.s32 	%r252, %r79, %r291;
	shl.b32 	%r253, %r252, 2;
	add.s32 	%r254, %r7, %r253;
	ld.shared.f32 	%f339, [%r254];
	mad.lo.s32 	%r255, %r291, %r95, %r288;
	shl.b32 	%r256, %r255, 2;
	add.s32 	%r257, %r6, %r256;
	ld.shared.f32 	%f340, [%r257];
	fma.rn.f32 	%f341, %f339, %f340, %f374;
	ld.shared.f32 	%f342, [%r254+4];
	shl.b32 	%r258, %r95, 2;
	add.s32 	%r259, %r257, %r258;
	ld.shared.f32 	%f343, [%r259];
	fma.rn.f32 	%f374, %f342, %f343, %f341;
	add.s32 	%r291, %r291, 2;
$L__BB0_77:
	setp.eq.s32 	%p71, %r36, 0;
	@%p71 bra 	$L__BB0_79;
	add.s32 	%r260, %r79, %r291;
	shl.b32 	%r261, %r260, 2;
	add.s32 	%r262, %r7, %r261;
	ld.shared.f32 	%f344, [%r262];
	mad.lo.s32 	%r263, %r291, %r95, %r288;
	shl.b32 	%r264, %r263, 2;
	add.s32 	%r265, %r6, %r264;
	ld.shared.f32 	%f345, [%r265];
	fma.rn.f32 	%f374, %f344, %f345, %f374;
$L__BB0_79:
	setp.ne.s32 	%p72, %r269, 0;
	@%p72 bra 	$L__BB0_81;
	add.s32 	%r267, %r80, %r288;
	mul.wide.s32 	%rd27, %r267, 4;
	add.s64 	%rd28, %rd2, %rd27;
	st.global.f32 	[%rd28], %f374;
	bra.uni 	$L__BB0_82;
$L__BB0_81:
	add.s32 	%r266, %r80, %r288;
	mul.wide.s32 	%rd25, %r266, 4;
	add.s64 	%rd26, %rd2, %rd25;
	ld.global.f32 	%f346, [%rd26];
	add.f32 	%f347, %f374, %f346;
	st.global.f32 	[%rd26], %f347;
$L__BB0_82:
	add.s32 	%r288, %r288, %r8;
	setp.lt.s32 	%p73, %r288, %r95;
	@%p73 bra 	$L__BB0_67;
$L__BB0_83:
	bar.sync 	0;
	add.s32 	%r272, %r272, 1;
	setp.ne.s32 	%p74, %r272, %r14;
	@%p74 bra 	$L__BB0_10;
$L__BB0_84:
	add.s32 	%r269, %r269, 16;
	setp.lt.s32 	%p75, %r269, %r94;
	add.s32 	%r268, %r268, -16;
	@%p75 bra 	$L__BB0_3;
$L__BB0_85:
	ret;

}
	// .globl	_Z27attention_multiquery_kernelILi4ELi8EEvPKfS1_S1_Pfiiiiif
.visible .entry _Z27attention_multiquery_kernelILi4ELi8EEvPKfS1_S1_Pfiiiiif(
	.param .u64 .ptr .align 1 _Z27attention_multiquery_kernelILi4ELi8EEvPKfS1_S1_Pfiiiiif_param_0,
	.param .u64 .ptr .align 1 _Z27attention_multiquery_kernelILi4ELi8EEvPKfS1_S1_Pfiiiiif_param_1,
	.param .u64 .ptr .align 1 _Z27attention_multiquery_kernelILi4ELi8EEvPKfS1_S1_Pfiiiiif_param_2,
	.param .u64 .ptr .align 1 _Z27attention_multiquery_kernelILi4ELi8EEvPKfS1_S1_Pfiiiiif_param_3,
	.param .u32 _Z27attention_multiquery_kernelILi4ELi8EEvPKfS1_S1_Pfiiiiif_param_4,
	.param .u32 _Z27attention_multiquery_kernelILi4ELi8EEvPKfS1_S1_Pfiiiiif_param_5,
	.param .u32 _Z27attention_multiquery_kernelILi4ELi8EEvPKfS1_S1_Pfiiiiif_param_6,
	.param .u32 _Z27attention_multiquery_kernelILi4ELi8EEvPKfS1_S1_Pfiiiiif_param_7,
	.param .u32 _Z27attention_multiquery_kernelILi4ELi8EEvPKfS1_S1_Pfiiiiif_param_8,
	.param .f32 _Z27attention_multiquery_kernelILi4ELi8EEvPKfS1_S1_Pfiiiiif_param_9
)
{
	.reg .pred 	%p<76>;
	.reg .b32 	%r<249>;
	.reg .b32 	%f<335>;
	.reg .b64 	%rd<31>;

	ld.param.u64 	%rd7, [_Z27attention_multiquery_kernelILi4ELi8EEvPKfS1_S1_Pfiiiiif_param_0];
	ld.param.u64 	%rd8, [_Z27attention_multiquery_kernelILi4ELi8EEvPKfS1_S1_Pfiiiiif_param_3];
	ld.param.u32 	%r83, [_Z27attention_multiquery_kernelILi4ELi8EEvPKfS1_S1_Pfiiiiif_param_6];
	ld.param.u32 	%r84, [_Z27attention_multiquery_kernelILi4ELi8EEvPKfS1_S1_Pfiiiiif_param_7];
	ld.param.u32 	%r85, [_Z27attention_multiquery_kernelILi4ELi8EEvPKfS1_S1_Pfiiiiif_param_8];
	ld.param.f32 	%f50, [_Z27attention_multiquery_kernelILi4ELi8EEvPKfS1_S1_Pfiiiiif_param_9];
	cvta.to.global.u64 	%rd1, %rd7;
	cvta.to.global.u64 	%rd2, %rd8;
	mov.u32 	%r86, %ctaid.x;
	shl.b32 	%r1, %r86, 2;
	setp.le.s32 	%p1, %r83, %r1;
	@%p1 bra 	$L__BB1_82;
	mov.u32 	%r87, %ctaid.y;
	sub.s32 	%r2, %r83, %r1;
	mov.u32 	%r3, %tid.x;
	mul.lo.s32 	%r88, %r85, %r83;
	mul.lo.s32 	%r4, %r88, %r87;
	mul.lo.s32 	%r89, %r85, %r84;
	mul.lo.s32 	%r5, %r89, %r87;
	setp.lt.s32 	%p2, %r84, 1;
	@%p2 bra 	$L__BB1_82;
	shl.b32 	%r91, %r85, 5;
	mov.u32 	%r92, smem;
	add.s32 	%r6, %r92, %r91;
	add.s32 	%r7, %r6, %r91;
	min.s32 	%r93, %r2, 4;
	mov.u32 	%r8, %ntid.x;
	and.b32  	%r9, %r85, 3;
	and.b32  	%r10, %r3, 31;
	max.s32 	%r11, %r93, 1;
	add.s32 	%r94, %r85, -1;
	and.b32  	%r12, %r85, 15;
	and.b32  	%r13, %r85, 7;
	shr.u32 	%r95, %r94, 2;
	add.s32 	%r96, %r95, 1;
	mul.f32 	%f1, %f50, 0f00000000;
	and.b32  	%r14, %r85, 2147483632;
	and.b32  	%r15, %r96, 3;
	and.b32  	%r16, %r96, 2147483644;
	mov.b32 	%r229, 0;
	mov.u32 	%r228, %r84;
$L__BB1_3:
	sub.s32 	%r19, %r84, %r229;
	min.s32 	%r20, %r19, 8;
	mul.lo.s32 	%r21, %r20, %r85;
	setp.ge.s32 	%p3, %r3, %r21;
	@%p3 bra 	$L__BB1_8;
	mov.u32 	%r230, %r3;
$L__BB1_5:
	ld.param.u64 	%rd29, [_Z27attention_multiquery_kernelILi4ELi8EEvPKfS1_S1_Pfiiiiif_param_1];
	div.s32 	%r97, %r230, %r85;
	mul.lo.s32 	%r98, %r97, %r85;
	sub.s32 	%r99, %r230, %r98;
	add.s32 	%r100, %r97, %r229;
	add.s32 	%r101, %r99, %r5;
	mad.lo.s32 	%r102, %r100, %r85, %r101;
	cvta.to.global.u64 	%rd9, %rd29;
	mul.wide.s32 	%rd10, %r102, 4;
	add.s64 	%rd11, %rd9, %rd10;
	ld.global.nc.f32 	%f51, [%rd11];
	shl.b32 	%r103, %r230, 2;
	mov.u32 	%r104, smem;
	add.s32 	%r105, %r104, %r103;
	st.shared.f32 	[%r105], %f51;
	add.s32 	%r230, %r230, %r8;
	setp.lt.s32 	%p4, %r230, %r21;
	@%p4 bra 	$L__BB1_5;
	mov.u32 	%r231, %r3;
$L__BB1_7:
	ld.param.u64 	%rd30, [_Z27attention_multiquery_kernelILi4ELi8EEvPKfS1_S1_Pfiiiiif_param_2];
	div.s32 	%r106, %r231, %r85;
	mul.lo.s32 	%r107, %r106, %r85;
	sub.s32 	%r108, %r231, %r107;
	add.s32 	%r109, %r106, %r229;
	add.s32 	%r110, %r108, %r5;
	mad.lo.s32 	%r111, %r109, %r85, %r110;
	cvta.to.global.u64 	%rd12, %rd30;
	mul.wide.s32 	%rd13, %r111, 4;
	add.s64 	%rd14, %rd12, %rd13;
	ld.global.nc.f32 	%f52, [%rd14];
	shl.b32 	%r112, %r231, 2;
	add.s32 	%r113, %r6, %r112;
	st.shared.f32 	[%r113], %f52;
	add.s32 	%r231, %r231, %r8;
	setp.lt.s32 	%p5, %r231, %r21;
	@%p5 bra 	$L__BB1_7;
$L__BB1_8:
	setp.lt.s32 	%p6, %r2, 1;
	bar.sync 	0;
	@%p6 bra 	$L__BB1_81;
	mov.b32 	%r232, 0;
$L__BB1_10:
	setp.ge.s32 	%p7, %r3, %r20;
	add.s32 	%r27, %r232, %r1;
	@%p7 bra 	$L__BB1_40;
	setp.ne.s32 	%p8, %r9, 0;
	mad.lo.s32 	%r28, %r27, %r85, %r4;
	shl.b32 	%r29, %r232, 3;
	@%p8 bra 	$L__BB1_23;
	setp.gt.s32 	%p20, %r85, 0;
	mov.u32 	%r237, %r3;
	@%p20 bra 	$L__BB1_13;
	bra.uni 	$L__BB1_22;
$L__BB1_13:
	mov.u32 	%r233, %r3;
$L__BB1_14:
	setp.lt.u32 	%p22, %r85, 13;
	mul.lo.s32 	%r31, %r233, %r85;
	mov.f32 	%f318, 0f00000000;
	mov.b32 	%r236, 0;
	@%p22 bra 	$L__BB1_17;
	mov.f32 	%f318, 0f00000000;
	mov.b32 	%r236, 0;
	mov.u32 	%r235, %r236;
$L__BB1_16:
	.pragma "nounroll";
	add.s32 	%r153, %r236, %r28;
	mul.wide.s32 	%rd22, %r153, 4;
	add.s64 	%rd23, %rd1, %rd22;
	ld.global.nc.v4.f32 	{%f148, %f149, %f150, %f151}, [%rd23];
	add.s32 	%r154, %r236, %r31;
	shl.b32 	%r155, %r154, 2;
	mov.u32 	%r156, smem;
	add.s32 	%r157, %r156, %r155;
	ld.shared.v4.f32 	{%f152, %f153, %f154, %f155}, [%r157];
	mul.f32 	%f156, %f149, %f153;
	fma.rn.f32 	%f157, %f148, %f152, %f156;
	fma.rn.f32 	%f158, %f150, %f154, %f157;
	fma.rn.f32 	%f159, %f151, %f155, %f158;
	add.f32 	%f160, %f318, %f159;
	ld.global.nc.v4.f32 	{%f161, %f162, %f163, %f164}, [%rd23+16];
	ld.shared.v4.f32 	{%f165, %f166, %f167, %f168}, [%r157+16];
	mul.f32 	%f169, %f162, %f166;
	fma.rn.f32 	%f170, %f161, %f165, %f169;
	fma.rn.f32 	%f171, %f163, %f167, %f170;
	fma.rn.f32 	%f172, %f164, %f168, %f171;
	add.f32 	%f173, %f160, %f172;
	ld.global.nc.v4.f32 	{%f174, %f175, %f176, %f177}, [%rd23+32];
	ld.shared.v4.f32 	{%f178, %f179, %f180, %f181}, [%r157+32];
	mul.f32 	%f182, %f175, %f179;
	fma.rn.f32 	%f183, %f174, %f178, %f182;
	fma.rn.f32 	%f184, %f176, %f180, %f183;
	fma.rn.f32 	%f185, %f177, %f181, %f184;
	add.f32 	%f186, %f173, %f185;
	ld.global.nc.v4.f32 	{%f187, %f188, %f189, %f190}, [%rd23+48];
	ld.shared.v4.f32 	{%f191, %f192, %f193, %f194}, [%r157+48];
	mul.f32 	%f195, %f188, %f192;
	fma.rn.f32 	%f196, %f187, %f191, %f195;
	fma.rn.f32 	%f197, %f189, %f193, %f196;
	fma.rn.f32 	%f198, %f190, %f194, %f197;
	add.f32 	%f318, %f186, %f198;
	add.s32 	%r236, %r236, 16;
	add.s32 	%r235, %r235, 4;
	setp.ne.s32 	%p23, %r235, %r16;
	@%p23 bra 	$L__BB1_16;
$L__BB1_17:
	setp.eq.s32 	%p24, %r15, 0;
	@%p24 bra 	$L__BB1_21;
	setp.eq.s32 	%p25, %r15, 1;
	add.s32 	%r158, %r236, %r28;
	mul.wide.s32 	%rd24, %r158, 4;
	add.s64 	%rd3, %rd1, %rd24;
	ld.global.nc.v4.f32 	{%f199, %f200, %f201, %f202}, [%rd3];
	add.s32 	%r159, %r236, %r31;
	shl.b32 	%r160, %r159, 2;
	mov.u32 	%r161, smem;
	add.s32 	%r37, %r161, %r160;
	ld.shared.v4.f32 	{%f203, %f204, %f205, %f206}, [%r37];
	mul.f32 	%f207, %f200, %f204;
	fma.rn.f32 	%f208, %f199, %f203, %f207;
	fma.rn.f32 	%f209, %f201, %f205, %f208;
	fma.rn.f32 	%f210, %f202, %f206, %f209;
	add.f32 	%f318, %f318, %f210;
	@%p25 bra 	$L__BB1_21;
	setp.eq.s32 	%p26, %r15, 2;
	ld.global.nc.v4.f32 	{%f211, %f212, %f213, %f214}, [%rd3+16];
	ld.shared.v4.f32 	{%f215, %f216, %f217, %f218}, [%r37+16];
	mul.f32 	%f219, %f212, %f216;
	fma.rn.f32 	%f220, %f211, %f215, %f219;
	fma.rn.f32 	%f221, %f213, %f217, %f220;
	fma.rn.f32 	%f222, %f214, %f218, %f221;
	add.f32 	%f318, %f318, %f222;
	@%p26 bra 	$L__BB1_21;
	ld.global.nc.v4.f32 	{%f223, %f224, %f225, %f226}, [%rd3+32];
	ld.shared.v4.f32 	{%f227, %f228, %f229, %f230}, [%r37+32];
	mul.f32 	%f231, %f224, %f228;
	fma.rn.f32 	%f232, %f223, %f227, %f231;
	fma.rn.f32 	%f233, %f225, %f229, %f232;
	fma.rn.f32 	%f234, %f226, %f230, %f233;
	add.f32 	%f318, %f318, %f234;
$L__BB1_21:
	mul.f32 	%f235, %f50, %f318;
	add.s32 	%r162, %r29, %r233;
	shl.b32 	%r163, %r162, 2;
	add.s32 	%r164, %r7, %r163;
	st.shared.f32 	[%r164], %f235;
	add.s32 	%r233, %r233, %r8;
	setp.lt.s32 	%p27, %r233, %r20;
	@%p27 bra 	$L__BB1_14;
	bra.uni 	$L__BB1_40;
$L__BB1_22:
	add.s32 	%r148, %r29, %r237;
	shl.b32 	%r149, %r148, 2;
	add.s32 	%r150, %r7, %r149;
	st.shared.f32 	[%r150], %f1;
	add.s32 	%r237, %r237, %r8;
	setp.lt.s32 	%p21, %r237, %r20;
	@%p21 bra 	$L__BB1_22;
	bra.uni 	$L__BB1_40;
$L__BB1_23:
	setp.gt.s32 	%p9, %r85, 0;
	@%p9 bra 	$L__BB1_26;
	shl.b32 	%r115, %r232, 5;
	shl.b32 	%r116, %r85, 6;
	shl.b32 	%r117, %r3, 2;
	add.s32 	%r118, %r116, %r117;
	mov.u32 	%r119, smem;
	add.s32 	%r120, %r119, %r118;
	add.s32 	%r243, %r120, %r115;
	mov.u32 	%r244, %r3;
$L__BB1_25:
	st.shared.f32 	[%r243], %f1;
	add.s32 	%r244, %r244, %r8;
	shl.b32 	%r121, %r8, 2;
	add.s32 	%r243, %r243, %r121;
	setp.lt.s32 	%p10, %r244, %r20;
	@%p10 bra 	$L__BB1_25;
	bra.uni 	$L__BB1_40;
$L__BB1_26:
	mov.u32 	%r238, %r3;
$L__BB1_27:
	setp.lt.u32 	%p11, %r85, 16;
	mul.lo.s32 	%r43, %r238, %r85;
	mov.f32 	%f325, 0f00000000;
	mov.b32 	%r241, 0;
	@%p11 bra 	$L__BB1_30;
	mov.f32 	%f325, 0f00000000;
	mov.b32 	%r239, 0;
$L__BB1_29:
	.pragma "nounroll";
	add.s32 	%r124, %r239, %r28;
	mul.wide.s32 	%rd15, %r124, 4;
	add.s64 	%rd16, %rd1, %rd15;
	ld.global.nc.f32 	%f56, [%rd16];
	add.s32 	%r125, %r239, %r43;
	shl.b32 	%r126, %r125, 2;
	mov.u32 	%r127, smem;
	add.s32 	%r128, %r127, %r126;
	ld.shared.f32 	%f57, [%r128];
	fma.rn.f32 	%f58, %f56, %f57, %f325;
	ld.global.nc.f32 	%f59, [%rd16+4];
	ld.shared.f32 	%f60, [%r128+4];
	fma.rn.f32 	%f61, %f59, %f60, %f58;
	ld.global.nc.f32 	%f62, [%rd16+8];
	ld.shared.f32 	%f63, [%r128+8];
	fma.rn.f32 	%f64, %f62, %f63, %f61;
	ld.global.nc.f32 	%f65, [%rd16+12];
	ld.shared.f32 	%f66, [%r128+12];
	fma.rn.f32 	%f67, %f65, %f66, %f64;
	ld.global.nc.f32 	%f68, [%rd16+16];
	ld.shared.f32 	%f69, [%r128+16];
	fma.rn.f32 	%f70, %f68, %f69, %f67;
	ld.global.nc.f32 	%f71, [%rd16+20];
	ld.shared.f32 	%f72, [%r128+20];
	fma.rn.f32 	%f73, %f71, %f72, %f70;
	ld.global.nc.f32 	%f74, [%rd16+24];
	ld.shared.f32 	%f75, [%r128+24];
	fma.rn.f32 	%f76, %f74, %f75, %f73;
	ld.global.nc.f32 	%f77, [%rd16+28];
	ld.shared.f32 	%f78, [%r128+28];
	fma.rn.f32 	%f79, %f77, %f78, %f76;
	ld.global.nc.f32 	%f80, [%rd16+32];
	ld.shared.f32 	%f81, [%r128+32];
	fma.rn.f32 	%f82, %f80, %f81, %f79;
	ld.global.nc.f32 	%f83, [%rd16+36];
	ld.shared.f32 	%f84, [%r128+36];
	fma.rn.f32 	%f85, %f83, %f84, %f82;
	ld.global.nc.f32 	%f86, [%rd16+40];
	ld.shared.f32 	%f87, [%r128+40];
	fma.rn.f32 	%f88, %f86, %f87, %f85;
	ld.global.nc.f32 	%f89, [%rd16+44];
	ld.shared.f32 	%f90, [%r128+44];
	fma.rn.f32 	%f91, %f89, %f90, %f88;
	ld.global.nc.f32 	%f92, [%rd16+48];
	ld.shared.f32 	%f93, [%r128+48];
	fma.rn.f32 	%f94, %f92, %f93, %f91;
	ld.global.nc.f32 	%f95, [%rd16+52];
	ld.shared.f32 	%f96, [%r128+52];
	fma.rn.f32 	%f97, %f95, %f96, %f94;
	ld.global.nc.f32 	%f98, [%rd16+56];
	ld.shared.f32 	%f99, [%r128+56];
	fma.rn.f32 	%f100, %f98, %f99, %f97;
	ld.global.nc.f32 	%f101, [%rd16+60];
	ld.shared.f32 	%f102, [%r128+60];
	fma.rn.f32 	%f325, %f101, %f102, %f100;
	add.s32 	%r239, %r239, 16;
	setp.ne.s32 	%p12, %r239, %r14;
	mov.u32 	%r241, %r14;
	@%p12 bra 	$L__BB1_29;
$L__BB1_30:
	setp.eq.s32 	%p13, %r12, 0;
	@%p13 bra 	$L__BB1_39;
	add.s32 	%r129, %r12, -1;
	setp.lt.u32 	%p14, %r129, 7;
	@%p14 bra 	$L__BB1_33;
	add.s32 	%r130, %r241, %r28;
	mul.wide.s32 	%rd17, %r130, 4;
	add.s64 	%rd18, %rd1, %rd17;
	ld.global.nc.f32 	%f104, [%rd18];
	add.s32 	%r131, %r241, %r43;
	shl.b32 	%r132, %r131, 2;
	mov.u32 	%r133, smem;
	add.s32 	%r134, %r133, %r132;
	ld.shared.f32 	%f105, [%r134];
	fma.rn.f32 	%f106, %f104, %f105, %f325;
	ld.global.nc.f32 	%f107, [%rd18+4];
	ld.shared.f32 	%f108, [%r134+4];
	fma.rn.f32 	%f109, %f107, %f108, %f106;
	ld.global.nc.f32 	%f110, [%rd18+8];
	ld.shared.f32 	%f111, [%r134+8];
	fma.rn.f32 	%f112, %f110, %f111, %f109;
	ld.global.nc.f32 	%f113, [%rd18+12];
	ld.shared.f32 	%f114, [%r134+12];
	fma.rn.f32 	%f115, %f113, %f114, %f112;
	ld.global.nc.f32 	%f116, [%rd18+16];
	ld.shared.f32 	%f117, [%r134+16];
	fma.rn.f32 	%f118, %f116, %f117, %f115;
	ld.global.nc.f32 	%f119, [%rd18+20];
	ld.shared.f32 	%f120, [%r134+20];
	fma.rn.f32 	%f121, %f119, %f120, %f118;
	ld.global.nc.f32 	%f122, [%rd18+24];
	ld.shared.f32 	%f123, [%r134+24];
	fma.rn.f32 	%f124, %f122, %f123, %f121;
	ld.global.nc.f32 	%f125, [%rd18+28];
	ld.shared.f32 	%f126, [%r134+28];
	fma.rn.f32 	%f325, %f125, %f126, %f124;
	add.s32 	%r241, %r241, 8;
$L__BB1_33:
	setp.eq.s32 	%p15, %r13, 0;
	@%p15 bra 	$L__BB1_39;
	add.s32 	%r135, %r13, -1;
	setp.lt.u32 	%p16, %r135, 3;
	@%p16 bra 	$L__BB1_36;
	add.s32 	%r136, %r241, %r28;
	mul.wide.s32 	%rd19, %r136, 4;
	add.s64 	%rd20, %rd1, %rd19;
	ld.global.nc.f32 	%f127, [%rd20];
	add.s32 	%r137, %r241, %r43;
	shl.b32 	%r138, %r137, 2;
	mov.u32 	%r139, smem;
	add.s32 	%r140, %r139, %r138;
	ld.shared.f32 	%f128, [%r140];
	fma.rn.f32 	%f129, %f127, %f128, %f325;
	ld.global.nc.f32 	%f130, [%rd20+4];
	ld.shared.f32 	%f131, [%r140+4];
	fma.rn.f32 	%f132, %f130, %f131, %f129;
	ld.global.nc.f32 	%f133, [%rd20+8];
	ld.shared.f32 	%f134, [%r140+8];
	fma.rn.f32 	%f135, %f133, %f134, %f132;
	ld.global.nc.f32 	%f136, [%rd20+12];
	ld.shared.f32 	%f137, [%r140+12];
	fma.rn.f32 	%f325, %f136, %f137, %f135;
	add.s32 	%r241, %r241, 4;
$L__BB1_36:
	setp.eq.s32 	%p17, %r9, 1;
	add.s32 	%r141, %r241, %r28;
	mul.wide.s32 	%rd21, %r141, 4;
	add.s64 	%rd4, %rd1, %rd21;
	ld.global.nc.f32 	%f138, [%rd4];
	add.s32 	%r142, %r241, %r43;
	shl.b32 	%r143, %r142, 2;
	mov.u32 	%r144, smem;
	add.s32 	%r51, %r144, %r143;
	ld.shared.f32 	%f139, [%r51];
	fma.rn.f32 	%f325, %f138, %f139, %f325;
	@%p17 bra 	$L__BB1_39;
	setp.eq.s32 	%p18, %r9, 2;
	ld.global.nc.f32 	%f140, [%rd4+4];
	ld.shared.f32 	%f141, [%r51+4];
	fma.rn.f32 	%f325, %f140, %f141, %f325;
	@%p18 bra 	$L__BB1_39;
	ld.global.nc.f32 	%f142, [%rd4+8];
	ld.shared.f32 	%f143, [%r51+8];
	fma.rn.f32 	%f325, %f142, %f143, %f325;
$L__BB1_39:
	mul.f32 	%f144, %f50, %f325;
	add.s32 	%r145, %r29, %r238;
	shl.b32 	%r146, %r145, 2;
	add.s32 	%r147, %r7, %r146;
	st.shared.f32 	[%r147], %f144;
	add.s32 	%r238, %r238, %r8;
	setp.lt.s32 	%p19, %r238, %r20;
	@%p19 bra 	$L__BB1_27;
$L__BB1_40:
	setp.ge.s32 	%p28, %r3, %r20;
	bar.sync 	0;
	mov.f32 	%f327, 0fFF800000;
	@%p28 bra 	$L__BB1_43;
	shl.b32 	%r57, %r232, 3;
	mov.f32 	%f327, 0fFF800000;
	mov.u32 	%r245, %r3;
$L__BB1_42:
	add.s32 	%r165, %r57, %r245;
	shl.b32 	%r166, %r165, 2;
	add.s32 	%r167, %r7, %r166;
	ld.shared.f32 	%f238, [%r167];
	max.f32 	%f327, %f327, %f238;
	add.s32 	%r245, %r245, %r8;
	setp.lt.s32 	%p29, %r245, %r20;
	@%p29 bra 	$L__BB1_42;
$L__BB1_43:
	shr.u32 	%r168, %r3, 3;
	add.s32 	%r60, %r7, %r168;
	setp.ne.s32 	%p30, %r10, 0;
	mov.b32 	%r169, %f327;
	shfl.sync.bfly.b32	%r170|%p31, %r169, 16, 31, -1;
	mov.b32 	%f239, %r170;
	max.f32 	%f240, %f327, %f239;
	mov.b32 	%r171, %f240;
	shfl.sync.bfly.b32	%r172|%p32, %r171, 8, 31, -1;
	mov.b32 	%f241, %r172;
	max.f32 	%f242, %f240, %f241;
	mov.b32 	%r173, %f242;
	shfl.sync.bfly.b32	%r174|%p33, %r173, 4, 31, -1;
	mov.b32 	%f243, %r174;
	max.f32 	%f244, %f242, %f243;
	mov.b32 	%r175, %f244;
	shfl.sync.bfly.b32	%r176|%p34, %r175, 2, 31, -1;
	mov.b32 	%f245, %r176;
	max.f32 	%f246, %f244, %f245;
	mov.b32 	%r177, %f246;
	shfl.sync.bfly.b32	%r178|%p35, %r177, 1, 31, -1;
	mov.b32 	%f247, %r178;
	max.f32 	%f329, %f246, %f247;
	@%p30 bra 	$L__BB1_45;
	st.shared.f32 	[%r60+128], %f329;
$L__BB1_45:
	shl.b32 	%r179, %r10, 2;
	add.s32 	%r61, %r7, %r179;
	setp.gt.u32 	%p36, %r3, 31;
	bar.sync 	0;
	@%p36 bra 	$L__BB1_49;
	add.s32 	%r180, %r8, 31;
	shr.u32 	%r181, %r180, 5;
	setp.ge.u32 	%p37, %r3, %r181;
	mov.f32 	%f328, 0fFF800000;
	@%p37 bra 	$L__BB1_48;
	ld.shared.f32 	%f328, [%r61+128];
$L__BB1_48:
	mov.b32 	%r182, %f328;
	shfl.sync.bfly.b32	%r183|%p38, %r182, 16, 31, -1;
	mov.b32 	%f249, %r183;
	max.f32 	%f250, %f328, %f249;
	mov.b32 	%r184, %f250;
	shfl.sync.bfly.b32	%r185|%p39, %r184, 8, 31, -1;
	mov.b32 	%f251, %r185;
	max.f32 	%f252, %f250, %f251;
	mov.b32 	%r186, %f252;
	shfl.sync.bfly.b32	%r187|%p40, %r186, 4, 31, -1;
	mov.b32 	%f253, %r187;
	max.f32 	%f254, %f252, %f253;
	mov.b32 	%r188, %f254;
	shfl.sync.bfly.b32	%r189|%p41, %r188, 2, 31, -1;
	mov.b32 	%f255, %r189;
	max.f32 	%f256, %f254, %f255;
	mov.b32 	%r190, %f256;
	shfl.sync.bfly.b32	%r191|%p42, %r190, 1, 31, -1;
	mov.b32 	%f257, %r191;
	max.f32 	%f329, %f256, %f257;
$L__BB1_49:
	setp.ne.s32 	%p43, %r3, 0;
	bar.sync 	0;
	@%p43 bra 	$L__BB1_51;
	st.shared.f32 	[%r7+128], %f329;
$L__BB1_51:
	setp.ge.s32 	%p44, %r3, %r20;
	bar.sync 	0;
	mov.f32 	%f331, 0f00000000;
	@%p44 bra 	$L__BB1_54;
	ld.shared.f32 	%f31, [%r7+128];
	shl.b32 	%r62, %r232, 3;
	mov.f32 	%f331, 0f00000000;
	mov.u32 	%r246, %r3;
$L__BB1_53:
	add.s32 	%r192, %r62, %r246;
	shl.b32 	%r193, %r192, 2;
	add.s32 	%r194, %r7, %r193;
	ld.shared.f32 	%f260, [%r194];
	sub.f32 	%f261, %f260, %f31;
	fma.rn.f32 	%f262, %f261, 0f3BBB989D, 0f3F000000;
	cvt.sat.f32.f32 	%f263, %f262;
	mov.f32 	%f264, 0f4B400001;
	mov.f32 	%f265, 0f437C0000;
	fma.rm.f32 	%f266, %f263, %f265, %f264;
	add.f32 	%f267, %f266, 0fCB40007F;
	neg.f32 	%f268, %f267;
	fma.rn.f32 	%f269, %f261, 0f3FB8AA3B, %f268;
	fma.rn.f32 	%f270, %f261, 0f32A57060, %f269;
	mov.b32 	%r195, %f266;
	shl.b32 	%r196, %r195, 23;
	mov.b32 	%f271, %r196;
	ex2.approx.ftz.f32 	%f272, %f270;
	mul.f32 	%f273, %f272, %f271;
	st.shared.f32 	[%r194], %f273;
	add.f32 	%f331, %f331, %f273;
	add.s32 	%r246, %r246, %r8;
	setp.lt.s32 	%p45, %r246, %r20;
	@%p45 bra 	$L__BB1_53;
$L__BB1_54:
	setp.ne.s32 	%p46, %r10, 0;
	mov.b32 	%r197, %f331;
	shfl.sync.bfly.b32	%r198|%p47, %r197, 16, 31, -1;
	mov.b32 	%f274, %r198;
	add.f32 	%f275, %f331, %f274;
	mov.b32 	%r199, %f275;
	shfl.sync.bfly.b32	%r200|%p48, %r199, 8, 31, -1;
	mov.b32 	%f276, %r200;
	add.f32 	%f277, %f275, %f276;
	mov.b32 	%r201, %f277;
	shfl.sync.bfly.b32	%r202|%p49, %r201, 4, 31, -1;
	mov.b32 	%f278, %r202;
	add.f32 	%f279, %f277, %f278;
	mov.b32 	%r203, %f279;
	shfl.sync.bfly.b32	%r204|%p50, %r203, 2, 31, -1;
	mov.b32 	%f280, %r204;
	add.f32 	%f281, %f279, %f280;
	mov.b32 	%r205, %f281;
	shfl.sync.bfly.b32	%r206|%p51, %r205, 1, 31, -1;
	mov.b32 	%f282, %r206;
	add.f32 	%f333, %f281, %f282;
	@%p46 bra 	$L__BB1_56;
	st.shared.f32 	[%r60+128], %f333;
$L__BB1_56:
	setp.gt.u32 	%p52, %r3, 31;
	bar.sync 	0;
	@%p52 bra 	$L__BB1_60;
	add.s32 	%r207, %r8, 31;
	shr.u32 	%r208, %r207, 5;
	setp.ge.u32 	%p53, %r3, %r208;
	mov.f32 	%f332, 0f00000000;
	@%p53 bra 	$L__BB1_59;
	ld.shared.f32 	%f332, [%r61+128];
$L__BB1_59:
	mov.b32 	%r209, %f332;
	shfl.sync.bfly.b32	%r210|%p54, %r209, 16, 31, -1;
	mov.b32 	%f284, %r210;
	add.f32 	%f285, %f332, %f284;
	mov.b32 	%r211, %f285;
	shfl.sync.bfly.b32	%r212|%p55, %r211, 8, 31, -1;
	mov.b32 	%f286, %r212;
	add.f32 	%f287, %f285, %f286;
	mov.b32 	%r213, %f287;
	shfl.sync.bfly.b32	%r214|%p56, %r213, 4, 31, -1;
	mov.b32 	%f288, %r214;
	add.f32 	%f289, %f287, %f288;
	mov.b32 	%r215, %f289;
	shfl.sync.bfly.b32	%r216|%p57, %r215, 2, 31, -1;
	mov.b32 	%f290, %r216;
	add.f32 	%f291, %f289, %f290;
	mov.b32 	%r217, %f291;
	shfl.sync.bfly.b32	%r218|%p58, %r217, 1, 31, -1;
	mov.b32 	%f292, %r218;
	add.f32 	%f333, %f291, %f292;
$L__BB1_60:
	setp.ne.s32 	%p59, %r3, 0;
	bar.sync 	0;
	@%p59 bra 	$L__BB1_62;
	st.shared.f32 	[%r7+128], %f333;
$L__BB1_62:
	setp.ge.s32 	%p60, %r3, %r20;
	bar.sync 	0;
	@%p60 bra 	$L__BB1_65;
	ld.shared.f32 	%f40, [%r7+128];
	shl.b32 	%r65, %r232, 3;
	mov.u32 	%r247, %r3;
$L__BB1_64:
	setp.neu.f32 	%p61, %f40, 0f00000000;
	add.s32 	%r219, %r65, %r247;
	shl.b32 	%r220, %r219, 2;
	add.s32 	%r221, %r7, %r220;
	ld.shared.f32 	%f293, [%r221];
	div.rn.f32 	%f294, %f293, %f40;
	selp.f32 	%f295, %f294, 0f00000000, %p61;
	st.shared.f32 	[%r221], %f295;
	add.s32 	%r247, %r247, %r8;
	setp.lt.s32 	%p62, %r247, %r20;
	@%p62 bra 	$L__BB1_64;
$L__BB1_65:
	setp.ge.s32 	%p63, %r3, %r85;
	bar.sync 	0;
	@%p63 bra 	$L__BB1_80;
	add.s32 	%r222, %r232, %r1;
	mad.lo.s32 	%r68, %r222, %r85, %r4;
	shl.b32 	%r223, %r232, 5;
	add.s32 	%r69, %r7, %r223;
	mov.u32 	%r248, %r3;
$L__BB1_67:
	setp.lt.s32 	%p64, %r19, 1;
	mov.f32 	%f334, 0f00000000;
	@%p64 bra 	$L__BB1_76;
	setp.lt.s32 	%p65, %r228, 2;
	ld.shared.f32 	%f297, [%r69];
	shl.b32 	%r224, %r248, 2;
	add.s32 	%r71, %r6, %r224;
	ld.shared.f32 	%f298, [%r71];
	fma.rn.f32 	%f334, %f297, %f298, 0f00000000;
	@%p65 bra 	$L__BB1_76;
	setp.eq.s32 	%p66, %r228, 2;
	ld.shared.f32 	%f299, [%r69+4];
	shl.b32 	%r72, %r85, 2;
	add.s32 	%r73, %r71, %r72;
	ld.shared.f32 	%f300, [%r73];
	fma.rn.f32 	%f334, %f299, %f300, %f334;
	@%p66 bra 	$L__BB1_76;
	setp.eq.s32 	%p67, %r228, 3;
	ld.shared.f32 	%f301, [%r69+8];
	add.s32 	%r74, %r73, %r72;
	ld.shared.f32 	%f302, [%r74];
	fma.rn.f32 	%f334, %f301, %f302, %f334;
	@%p67 bra 	$L__BB1_76;
	setp.eq.s32 	%p68, %r228, 4;
	ld.shared.f32 	%f303, [%r69+12];
	add.s32 	%r75, %r74, %r72;
	ld.shared.f32 	%f304, [%r75];
	fma.rn.f32 	%f334, %f303, %f304, %f334;
	@%p68 bra 	$L__BB1_76;
	setp.eq.s32 	%p69, %r228, 5;
	ld.shared.f32 	%f305, [%r69+16];
	add.s32 	%r76, %r75, %r72;
	ld.shared.f32 	%f306, [%r76];
	fma.rn.f32 	%f334, %f305, %f306, %f334;
	@%p69 bra 	$L__BB1_76;
	setp.eq.s32 	%p70, %r228, 6;
	ld.shared.f32 	%f307, [%r69+20];
	add.s32 	%r77, %r76, %r72;
	ld.shared.f32 	%f308, [%r77];
	fma.rn.f32 	%f334, %f307, %f308, %f334;
	@%p70 bra 	$L__BB1_76;
	setp.eq.s32 	%p71, %r228, 7;
	ld.shared.f32 	%f309, [%r69+24];
	add.s32 	%r78, %r77, %r72;
	ld.shared.f32 	%f310, [%r78];
	fma.rn.f32 	%f334, %f309, %f310, %f334;
	@%p71 bra 	$L__BB1_76;
	ld.shared.f32 	%f311, [%r69+28];
	add.s32 	%r225, %r78, %r72;
	ld.shared.f32 	%f312, [%r225];
	fma.rn.f32 	%f334, %f311, %f312, %f334;
$L__BB1_76:
	setp.ne.s32 	%p72, %r229, 0;
	@%p72 bra 	$L__BB1_78;
	add.s32 	%r227, %r68, %r248;
	mul.wide.s32 	%rd27, %r227, 4;
	add.s64 	%rd28, %rd2, %rd27;
	st.global.f32 	[%rd28], %f334;
	bra.uni 	$L__BB1_79;
$L__BB1_78:
	add.s32 	%r226, %r68, %r248;
	mul.wide.s32 	%rd25, %r226, 4;
	add.s64 	%rd26, %rd2, %rd25;
	ld.global.f32 	%f313, [%rd26];
	add.f32 	%f314, %f334, %f313;
	st.global.f32 	[%rd26], %f314;
$L__BB1_79:
	add.s32 	%r248, %r248, %r8;
	setp.lt.s32 	%p73, %r248, %r85;
	@%p73 bra 	$L__BB1_67;
$L__BB1_80:
	bar.sync 	0;
	add.s32 	%r232, %r232, 1;
	setp.ne.s32 	%p74, %r232, %r11;
	@%p74 bra 	$L__BB1_10;
$L__BB1_81:
	add.s32 	%r229, %r229, 8;
	setp.lt.s32 	%p75, %r229, %r84;
	add.s32 	%r228, %r228, -8;
	@%p75 bra 	$L__BB1_3;
$L__BB1_82:
	ret;

}
	// .globl	_Z27attention_multiquery_kernelILi4ELi4EEvPKfS1_S1_Pfiiiiif
.visible .entry _Z27attention_multiquery_kernelILi4ELi4EEvPKfS1_S1_Pfiiiiif(
	.param .u64 .ptr .align 1 _Z27attention_multiquery_kernelILi4ELi4EEvPKfS1_S1_Pfiiiiif_param_0,
	.param .u64 .ptr .align 1 _Z27attention_multiquery_kernelILi4ELi4EEvPKfS1_S1_Pfiiiiif_param_1,
	.param .u64 .ptr .align 1 _Z27attention_multiquery_kernelILi4ELi4EEvPKfS1_S1_Pfiiiiif_param_2,
	.param .u64 .ptr .align 1 _Z27attention_multiquery_kernelILi4ELi4EEvPKfS1_S1_Pfiiiiif_param_3,
	.param .u32 _Z27attention_multiquery_kernelILi4ELi4EEvPKfS1_S1_Pfiiiiif_param_4,
	.param .u32 _Z27attention_multiquery_kernelILi4ELi4EEvPKfS1_S1_Pfiiiiif_param_5,
	.param .u32 _Z27attention_multiquery_kernelILi4ELi4EEvPKfS1_S1_Pfiiiiif_param_6,
	.param .u32 _Z27attention_multiquery_kernelILi4ELi4EEvPKfS1_S1_Pfiiiiif_param_7,
	.param .u32 _Z27attention_multiquery_kernelILi4ELi4EEvPKfS1_S1_Pfiiiiif_param_8,
	.param .f32 _Z27attention_multiquery_kernelILi4ELi4EEvPKfS1_S1_Pfiiiiif_param_9
)
{
	.reg .pred 	%p<70>;
	.reg .b32 	%r<255>;
	.reg .b32 	%f<317>;
	.reg .b64 	%rd<31>;

	ld.param.u64 	%rd7, [_Z27attention_multiquery_kernelILi4ELi4EEvPKfS1_S1_Pfiiiiif_param_0];
	ld.param.u64 	%rd8, [_Z27attention_multiquery_kernelILi4ELi4EEvPKfS1_S1_Pfiiiiif_param_3];
	ld.param.u32 	%r77, [_Z27attention_multiquery_kernelILi4ELi4EEvPKfS1_S1_Pfiiiiif_param_6];
	ld.param.u32 	%r78, [_Z27attention_multiquery_kernelILi4ELi4EEvPKfS1_S1_Pfiiiiif_param_7];
	ld.param.u32 	%r79, [_Z27attention_multiquery_kernelILi4ELi4EEvPKfS1_S1_Pfiiiiif_param_8];
	ld.param.f32 	%f44, [_Z27attention_multiquery_kernelILi4ELi4EEvPKfS1_S1_Pfiiiiif_param_9];
	cvta.to.global.u64 	%rd1, %rd7;
	cvta.to.global.u64 	%rd2, %rd8;
	mov.u32 	%r80, %ctaid.x;
	shl.b32 	%r1, %r80, 2;
	setp.le.s32 	%p1, %r77, %r1;
	@%p1 bra 	$L__BB2_76;
	ld.param.u32 	%r231, [_Z27attention_multiquery_kernelILi4ELi4EEvPKfS1_S1_Pfiiiiif_param_6];
	mov.u32 	%r81, %ctaid.y;
	sub.s32 	%r2, %r231, %r1;
	mov.u32 	%r3, %tid.x;
	mul.lo.s32 	%r82, %r79, %r231;
	mul.lo.s32 	%r4, %r82, %r81;
	mul.lo.s32 	%r83, %r79, %r78;
	mul.lo.s32 	%r5, %r83, %r81;
	setp.lt.s32 	%p2, %r78, 1;
	@%p2 bra 	$L__BB2_76;
	shl.b32 	%r85, %r79, 4;
	mov.u32 	%r86, smem;
	add.s32 	%r6, %r86, %r85;
	add.s32 	%r7, %r6, %r85;
	min.s32 	%r87, %r2, 4;
	mov.u32 	%r8, %ntid.x;
	and.b32  	%r9, %r79, 3;
	and.b32  	%r10, %r3, 31;
	max.s32 	%r11, %r87, 1;
	add.s32 	%r88, %r79, -1;
	and.b32  	%r12, %r79, 15;
	and.b32  	%r13, %r79, 7;
	shr.u32 	%r89, %r88, 2;
	add.s32 	%r90, %r89, 1;
	mul.f32 	%f1, %f44, 0f00000000;
	and.b32  	%r14, %r79, 2147483632;
	and.b32  	%r15, %r90, 3;
	and.b32  	%r16, %r90, 2147483644;
	mov.b32 	%r234, 0;
	mov.u32 	%r233, %r78;
$L__BB2_3:
	sub.s32 	%r19, %r78, %r234;
	min.s32 	%r20, %r19, 4;
	mul.lo.s32 	%r21, %r20, %r79;
	setp.ge.s32 	%p3, %r3, %r21;
	@%p3 bra 	$L__BB2_8;
	mov.u32 	%r235, %r3;
$L__BB2_5:
	ld.param.u64 	%rd29, [_Z27attention_multiquery_kernelILi4ELi4EEvPKfS1_S1_Pfiiiiif_param_1];
	div.s32 	%r91, %r235, %r79;
	mul.lo.s32 	%r92, %r91, %r79;
	sub.s32 	%r93, %r235, %r92;
	add.s32 	%r94, %r91, %r234;
	add.s32 	%r95, %r93, %r5;
	mad.lo.s32 	%r96, %r94, %r79, %r95;
	cvta.to.global.u64 	%rd9, %rd29;
	mul.wide.s32 	%rd10, %r96, 4;
	add.s64 	%rd11, %rd9, %rd10;
	ld.global.nc.f32 	%f45, [%rd11];
	shl.b32 	%r97, %r235, 2;
	mov.u32 	%r98, smem;
	add.s32 	%r99, %r98, %r97;
	st.shared.f32 	[%r99], %f45;
	add.s32 	%r235, %r235, %r8;
	setp.lt.s32 	%p4, %r235, %r21;
	@%p4 bra 	$L__BB2_5;
	mov.u32 	%r236, %r3;
$L__BB2_7:
	ld.param.u64 	%rd30, [_Z27attention_multiquery_kernelILi4ELi4EEvPKfS1_S1_Pfiiiiif_param_2];
	div.s32 	%r100, %r236, %r79;
	mul.lo.s32 	%r101, %r100, %r79;
	sub.s32 	%r102, %r236, %r101;
	add.s32 	%r103, %r100, %r234;
	add.s32 	%r104, %r102, %r5;
	mad.lo.s32 	%r105, %r103, %r79, %r104;
	cvta.to.global.u64 	%rd12, %rd30;
	mul.wide.s32 	%rd13, %r105, 4;
	add.s64 	%rd14, %rd12, %rd13;
	ld.global.nc.f32 	%f46, [%rd14];
	shl.b32 	%r106, %r236, 2;
	add.s32 	%r107, %r6, %r106;
	st.shared.f32 	[%r107], %f46;
	add.s32 	%r236, %r236, %r8;
	setp.lt.s32 	%p5, %r236, %r21;
	@%p5 bra 	$L__BB2_7;
$L__BB2_8:
	ld.param.u32 	%r232, [_Z27attention_multiquery_kernelILi4ELi4EEvPKfS1_S1_Pfiiiiif_param_6];
	sub.s32 	%r108, %r232, %r1;
	setp.lt.s32 	%p6, %r108, 1;
	bar.sync 	0;
	@%p6 bra 	$L__BB2_75;
	min.s32 	%r110, %r233, 4;
	max.s32 	%r26, %r110, 1;
	mov.b32 	%r237, 0;
$L__BB2_10:
	setp.ge.s32 	%p7, %r3, %r20;
	add.s32 	%r28, %r237, %r1;
	@%p7 bra 	$L__BB2_40;
	setp.ne.s32 	%p8, %r9, 0;
	mad.lo.s32 	%r29, %r28, %r79, %r4;
	shl.b32 	%r30, %r237, 2;
	@%p8 bra 	$L__BB2_23;
	setp.gt.s32 	%p20, %r79, 0;
	mov.u32 	%r242, %r3;
	@%p20 bra 	$L__BB2_13;
	bra.uni 	$L__BB2_22;
$L__BB2_13:
	mov.u32 	%r238, %r3;
$L__BB2_14:
	setp.lt.u32 	%p22, %r79, 13;
	mul.lo.s32 	%r32, %r238, %r79;
	mov.f32 	%f299, 0f00000000;
	mov.b32 	%r241, 0;
	@%p22 bra 	$L__BB2_17;
	mov.f32 	%f299, 0f00000000;
	mov.b32 	%r241, 0;
	mov.u32 	%r240, %r241;
$L__BB2_16:
	.pragma "nounroll";
	add.s32 	%r149, %r241, %r29;
	mul.wide.s32 	%rd22, %r149, 4;
	add.s64 	%rd23, %rd1, %rd22;
	ld.global.nc.v4.f32 	{%f142, %f143, %f144, %f145}, [%rd23];
	add.s32 	%r150, %r241, %r32;
	shl.b32 	%r151, %r150, 2;
	mov.u32 	%r152, smem;
	add.s32 	%r153, %r152, %r151;
	ld.shared.v4.f32 	{%f146, %f147, %f148, %f149}, [%r153];
	mul.f32 	%f150, %f143, %f147;
	fma.rn.f32 	%f151, %f142, %f146, %f150;
	fma.rn.f32 	%f152, %f144, %f148, %f151;
	fma.rn.f32 	%f153, %f145, %f149, %f152;
	add.f32 	%f154, %f299, %f153;
	ld.global.nc.v4.f32 	{%f155, %f156, %f157, %f158}, [%rd23+16];
	ld.shared.v4.f32 	{%f159, %f160, %f161, %f162}, [%r153+16];
	mul.f32 	%f163, %f156, %f160;
	fma.rn.f32 	%f164, %f155, %f159, %f163;
	fma.rn.f32 	%f165, %f157, %f161, %f164;
	fma.rn.f32 	%f166, %f158, %f162, %f165;
	add.f32 	%f167, %f154, %f166;
	ld.global.nc.v4.f32 	{%f168, %f169, %f170, %f171}, [%rd23+32];
	ld.shared.v4.f32 	{%f172, %f173, %f174, %f175}, [%r153+32];
	mul.f32 	%f176, %f169, %f173;
	fma.rn.f32 	%f177, %f168, %f172, %f176;
	fma.rn.f32 	%f178, %f170, %f174, %f177;
	fma.rn.f32 	%f179, %f171, %f175, %f178;
	add.f32 	%f180, %f167, %f179;
	ld.global.nc.v4.f32 	{%f181, %f182, %f183, %f184}, [%rd23+48];
	ld.shared.v4.f32 	{%f185, %f186, %f187, %f188}, [%r153+48];
	mul.f32 	%f189, %f182, %f186;
	fma.rn.f32 	%f190, %f181, %f185, %f189;
	fma.rn.f32 	%f191, %f183, %f187, %f190;
	fma.rn.f32 	%f192, %f184, %f188, %f191;
	add.f32 	%f299, %f180, %f192;
	add.s32 	%r241, %r241, 16;
	add.s32 	%r240, %r240, 4;
	setp.ne.s32 	%p23, %r240, %r16;
	@%p23 bra 	$L__BB2_16;
$L__BB2_17:
	setp.eq.s32 	%p24, %r15, 0;
	@%p24 bra 	$L__BB2_21;
	setp.eq.s32 	%p25, %r15, 1;
	add.s32 	%r154, %r241, %r29;
	mul.wide.s32 	%rd24, %r154, 4;
	add.s64 	%rd3, %rd1, %rd24;
	ld.global.nc.v4.f32 	{%f193, %f194, %f195, %f196}, [%rd3];
	add.s32 	%r155, %r241, %r32;
	shl.b32 	%r156, %r155, 2;
	mov.u32 	%r157, smem;
	add.s32 	%r38, %r157, %r156;
	ld.shared.v4.f32 	{%f197, %f198, %f199, %f200}, [%r38];
	mul.f32 	%f201, %f194, %f198;
	fma.rn.f32 	%f202, %f193, %f197, %f201;
	fma.rn.f32 	%f203, %f195, %f199, %f202;
	fma.rn.f32 	%f204, %f196, %f200, %f203;
	add.f32 	%f299, %f299, %f204;
	@%p25 bra 	$L__BB2_21;
	setp.eq.s32 	%p26, %r15, 2;
	ld.global.nc.v4.f32 	{%f205, %f206, %f207, %f208}, [%rd3+16];
	ld.shared.v4.f32 	{%f209, %f210, %f211, %f212}, [%r38+16];
	mul.f32 	%f213, %f206, %f210;
	fma.rn.f32 	%f214, %f205, %f209, %f213;
	fma.rn.f32 	%f215, %f207, %f211, %f214;
	fma.rn.f32 	%f216, %f208, %f212, %f215;
	add.f32 	%f299, %f299, %f216;
	@%p26 bra 	$L__BB2_21;
	ld.global.nc.v4.f32 	{%f217, %f218, %f219, %f220}, [%rd3+32];
	ld.shared.v4.f32 	{%f221, %f222, %f223, %f224}, [%r38+32];
	mul.f32 	%f225, %f218, %f222;
	fma.rn.f32 	%f226, %f217, %f221, %f225;
	fma.rn.f32 	%f227, %f219, %f223, %f226;
	fma.rn.f32 	%f228, %f220, %f224, %f227;
	add.f32 	%f299, %f299, %f228;
$L__BB2_21:
	mul.f32 	%f229, %f44, %f299;
	add.s32 	%r158, %r30, %r238;
	shl.b32 	%r159, %r158, 2;
	add.s32 	%r160, %r7, %r159;
	st.shared.f32 	[%r160], %f229;
	add.s32 	%r238, %r238, %r8;
	setp.lt.s32 	%p27, %r238, %r20;
	@%p27 bra 	$L__BB2_14;
	bra.uni 	$L__BB2_40;
$L__BB2_22:
	add.s32 	%r144, %r30, %r242;
	shl.b32 	%r145, %r144, 2;
	add.s32 	%r146, %r7, %r145;
	st.shared.f32 	[%r146], %f1;
	add.s32 	%r242, %r242, %r8;
	setp.lt.s32 	%p21, %r242, %r20;
	@%p21 bra 	$L__BB2_22;
	bra.uni 	$L__BB2_40;
$L__BB2_23:
	setp.gt.s32 	%p9, %r79, 0;
	@%p9 bra 	$L__BB2_26;
	shl.b32 	%r111, %r237, 4;
	shl.b32 	%r112, %r79, 5;
	shl.b32 	%r113, %r3, 2;
	add.s32 	%r114, %r112, %r113;
	mov.u32 	%r115, smem;
	add.s32 	%r116, %r115, %r114;
	add.s32 	%r248, %r116, %r111;
	mov.u32 	%r249, %r3;
$L__BB2_25:
	st.shared.f32 	[%r248], %f1;
	add.s32 	%r249, %r249, %r8;
	shl.b32 	%r117, %r8, 2;
	add.s32 	%r248, %r248, %r117;
	setp.lt.s32 	%p10, %r249, %r20;
	@%p10 bra 	$L__BB2_25;
	bra.uni 	$L__BB2_40;
$L__BB2_26:
	mov.u32 	%r243, %r3;
$L__BB2_27:
	setp.lt.u32 	%p11, %r79, 16;
	mul.lo.s32 	%r44, %r243, %r79;
	mov.f32 	%f306, 0f00000000;
	mov.b32 	%r246, 0;
	@%p11 bra 	$L__BB2_30;
	mov.f32 	%f306, 0f00000000;
	mov.b32 	%r244, 0;
$L__BB2_29:
	.pragma "nounroll";
	add.s32 	%r120, %r244, %r29;
	mul.wide.s32 	%rd15, %r120, 4;
	add.s64 	%rd16, %rd1, %rd15;
	ld.global.nc.f32 	%f50, [%rd16];
	add.s32 	%r121, %r244, %r44;
	shl.b32 	%r122, %r121, 2;
	mov.u32 	%r123, smem;
	add.s32 	%r124, %r123, %r122;
	ld.shared.f32 	%f51, [%r124];
	fma.rn.f32 	%f52, %f50, %f51, %f306;
	ld.global.nc.f32 	%f53, [%rd16+4];
	ld.shared.f32 	%f54, [%r124+4];
	fma.rn.f32 	%f55, %f53, %f54, %f52;
	ld.global.nc.f32 	%f56, [%rd16+8];
	ld.shared.f32 	%f57, [%r124+8];
	fma.rn.f32 	%f58, %f56, %f57, %f55;
	ld.global.nc.f32 	%f59, [%rd16+12];
	ld.shared.f32 	%f60, [%r124+12];
	fma.rn.f32 	%f61, %f59, %f60, %f58;
	ld.global.nc.f32 	%f62, [%rd16+16];
	ld.shared.f32 	%f63, [%r124+16];
	fma.rn.f32 	%f64, %f62, %f63, %f61;
	ld.global.nc.f32 	%f65, [%rd16+20];
	ld.shared.f32 	%f66, [%r124+20];
	fma.rn.f32 	%f67, %f65, %f66, %f64;
	ld.global.nc.f32 	%f68, [%rd16+24];
	ld.shared.f32 	%f69, [%r124+24];
	fma.rn.f32 	%f70, %f68, %f69, %f67;
	ld.global.nc.f32 	%f71, [%rd16+28];
	ld.shared.f32 	%f72, [%r124+28];
	fma.rn.f32 	%f73, %f71, %f72, %f70;
	ld.global.nc.f32 	%f74, [%rd16+32];
	ld.shared.f32 	%f75, [%r124+32];
	fma.rn.f32 	%f76, %f74, %f75, %f73;
	ld.global.nc.f32 	%f77, [%rd16+36];
	ld.shared.f32 	%f78, [%r124+36];
	fma.rn.f32 	%f79, %f77, %f78, %f76;
	ld.global.nc.f32 	%f80, [%rd16+40];
	ld.shared.f32 	%f81, [%r124+40];
	fma.rn.f32 	%f82, %f80, %f81, %f79;
	ld.global.nc.f32 	%f83, [%rd16+44];
	ld.shared.f32 	%f84, [%r124+44];
	fma.rn.f32 	%f85, %f83, %f84, %f82;
	ld.global.nc.f32 	%f86, [%rd16+48];
	ld.shared.f32 	%f87, [%r124+48];
	fma.rn.f32 	%f88, %f86, %f87, %f85;
	ld.global.nc.f32 	%f89, [%rd16+52];
	ld.shared.f32 	%f90, [%r124+52];
	fma.rn.f32 	%f91, %f89, %f90, %f88;
	ld.global.nc.f32 	%f92, [%rd16+56];
	ld.shared.f32 	%f93, [%r124+56];
	fma.rn.f32 	%f94, %f92, %f93, %f91;
	ld.global.nc.f32 	%f95, [%rd16+60];
	ld.shared.f32 	%f96, [%r124+60];
	fma.rn.f32 	%f306, %f95, %f96, %f94;
	add.s32 	%r244, %r244, 16;
	setp.ne.s32 	%p12, %r244, %r14;
	mov.u32 	%r246, %r14;
	@%p12 bra 	$L__BB2_29;
$L__BB2_30:
	setp.eq.s32 	%p13, %r12, 0;
	@%p13 bra 	$L__BB2_39;
	add.s32 	%r125, %r12, -1;
	setp.lt.u32 	%p14, %r125, 7;
	@%p14 bra 	$L__BB2_33;
	add.s32 	%r126, %r246, %r29;
	mul.wide.s32 	%rd17, %r126, 4;
	add.s64 	%rd18, %rd1, %rd17;
	ld.global.nc.f32 	%f98, [%rd18];
	add.s32 	%r127, %r246, %r44;
	shl.b32 	%r128, %r127, 2;
	mov.u32 	%r129, smem;
	add.s32 	%r130, %r129, %r128;
	ld.shared.f32 	%f99, [%r130];
	fma.rn.f32 	%f100, %f98, %f99, %f306;
	ld.global.nc.f32 	%f101, [%rd18+4];
	ld.shared.f32 	%f102, [%r130+4];
	fma.rn.f32 	%f103, %f101, %f102, %f100;
	ld.global.nc.f32 	%f104, [%rd18+8];
	ld.shared.f32 	%f105, [%r130+8];
	fma.rn.f32 	%f106, %f104, %f105, %f103;
	ld.global.nc.f32 	%f107, [%rd18+12];
	ld.shared.f32 	%f108, [%r130+12];
	fma.rn.f32 	%f109, %f107, %f108, %f106;
	ld.global.nc.f32 	%f110, [%rd18+16];
	ld.shared.f32 	%f111, [%r130+16];
	fma.rn.f32 	%f112, %f110, %f111, %f109;
	ld.global.nc.f32 	%f113, [%rd18+20];
	ld.shared.f32 	%f114, [%r130+20];
	fma.rn.f32 	%f115, %f113, %f114, %f112;
	ld.global.nc.f32 	%f116, [%rd18+24];
	ld.shared.f32 	%f117, [%r130+24];
	fma.rn.f32 	%f118, %f116, %f117, %f115;
	ld.global.nc.f32 	%f119, [%rd18+28];
	ld.shared.f32 	%f120, [%r130+28];
	fma.rn.f32 	%f306, %f119, %f120, %f118;
	add.s32 	%r246, %r246, 8;
$L__BB2_33:
	setp.eq.s32 	%p15, %r13, 0;
	@%p15 bra 	$L__BB2_39;
	add.s32 	%r131, %r13, -1;
	setp.lt.u32 	%p16, %r131, 3;
	@%p16 bra 	$L__BB2_36;
	add.s32 	%r132, %r246, %r29;
	mul.wide.s32 	%rd19, %r132, 4;
	add.s64 	%rd20, %rd1, %rd19;
	ld.global.nc.f32 	%f121, [%rd20];
	add.s32 	%r133, %r246, %r44;
	shl.b32 	%r134, %r133, 2;
	mov.u32 	%r135, smem;
	add.s32 	%r136, %r135, %r134;
	ld.shared.f32 	%f122, [%r136];
	fma.rn.f32 	%f123, %f121, %f122, %f306;
	ld.global.nc.f32 	%f124, [%rd20+4];
	ld.shared.f32 	%f125, [%r136+4];
	fma.rn.f32 	%f126, %f124, %f125, %f123;
	ld.global.nc.f32 	%f127, [%rd20+8];
	ld.shared.f32 	%f128, [%r136+8];
	fma.rn.f32 	%f129, %f127, %f128, %f126;
	ld.global.nc.f32 	%f130, [%rd20+12];
	ld.shared.f32 	%f131, [%r136+12];
	fma.rn.f32 	%f306, %f130, %f131, %f129;
	add.s32 	%r246, %r246, 4;
$L__BB2_36:
	setp.eq.s32 	%p17, %r9, 1;
	add.s32 	%r137, %r246, %r29;
	mul.wide.s32 	%rd21, %r137, 4;
	add.s64 	%rd4, %rd1, %rd21;
	ld.global.nc.f32 	%f132, [%rd4];
	add.s32 	%r138, %r246, %r44;
	shl.b32 	%r139, %r138, 2;
	mov.u32 	%r140, smem;
	add.s32 	%r52, %r140, %r139;
	ld.shared.f32 	%f133, [%r52];
	fma.rn.f32 	%f306, %f132, %f133, %f306;
	@%p17 bra 	$L__BB2_39;
	setp.eq.s32 	%p18, %r9, 2;
	ld.global.nc.f32 	%f134, [%rd4+4];
	ld.shared.f32 	%f135, [%r52+4];
	fma.rn.f32 	%f306, %f134, %f135, %f306;
	@%p18 bra 	$L__BB2_39;
	ld.global.nc.f32 	%f136, [%rd4+8];
	ld.shared.f32 	%f137, [%r52+8];
	fma.rn.f32 	%f306, %f136, %f137, %f306;
$L__BB2_39:
	mul.f32 	%f138, %f44, %f306;
	add.s32 	%r141, %r30, %r243;
	shl.b32 	%r142, %r141, 2;
	add.s32 	%r143, %r7, %r142;
	st.shared.f32 	[%r143], %f138;
	add.s32 	%r243, %r243, %r8;
	setp.lt.s32 	%p19, %r243, %r20;
	@%p19 bra 	$L__BB2_27;
$L__BB2_40:
	setp.ge.s32 	%p28, %r3, %r20;
	bar.sync 	0;
	mov.f32 	%f308, 0fFF800000;
	@%p28 bra 	$L__BB2_43;
	shl.b32 	%r58, %r237, 2;
	mov.f32 	%f308, 0fFF800000;
	mov.u32 	%r250, %r3;
$L__BB2_42:
	add.s32 	%r161, %r58, %r250;
	shl.b32 	%r162, %r161, 2;
	add.s32 	%r163, %r7, %r162;
	ld.shared.f32 	%f232, [%r163];
	max.f32 	%f308, %f308, %f232;
	add.s32 	%r250, %r250, %r8;
	setp.lt.s32 	%p29, %r250, %r20;
	@%p29 bra 	$L__BB2_42;
$L__BB2_43:
	shr.u32 	%r164, %r3, 3;
	add.s32 	%r61, %r7, %r164;
	setp.ne.s32 	%p30, %r10, 0;
	mov.b32 	%r165, %f308;
	shfl.sync.bfly.b32	%r166|%p31, %r165, 16, 31, -1;
	mov.b32 	%f233, %r166;
	max.f32 	%f234, %f308, %f233;
	mov.b32 	%r167, %f234;
	shfl.sync.bfly.b32	%r168|%p32, %r167, 8, 31, -1;
	mov.b32 	%f235, %r168;
	max.f32 	%f236, %f234, %f235;
	mov.b32 	%r169, %f236;
	shfl.sync.bfly.b32	%r170|%p33, %r169, 4, 31, -1;
	mov.b32 	%f237, %r170;
	max.f32 	%f238, %f236, %f237;
	mov.b32 	%r171, %f238;
	shfl.sync.bfly.b32	%r172|%p34, %r171, 2, 31, -1;
	mov.b32 	%f239, %r172;
	max.f32 	%f240, %f238, %f239;
	mov.b32 	%r173, %f240;
	shfl.sync.bfly.b32	%r174|%p35, %r173, 1, 31, -1;
	mov.b32 	%f241, %r174;
	max.f32 	%f310, %f240, %f241;
	@%p30 bra 	$L__BB2_45;
	st.shared.f32 	[%r61+64], %f310;
$L__BB2_45:
	setp.gt.u32 	%p36, %r3, 31;
	bar.sync 	0;
	@%p36 bra 	$L__BB2_49;
	add.s32 	%r175, %r8, 31;
	shr.u32 	%r176, %r175, 5;
	setp.ge.u32 	%p37, %r3, %r176;
	mov.f32 	%f309, 0fFF800000;
	@%p37 bra 	$L__BB2_48;
	shl.b32 	%r177, %r10, 2;
	add.s32 	%r178, %r7, %r177;
	ld.shared.f32 	%f309, [%r178+64];
$L__BB2_48:
	mov.b32 	%r179, %f309;
	shfl.sync.bfly.b32	%r180|%p38, %r179, 16, 31, -1;
	mov.b32 	%f243, %r180;
	max.f32 	%f244, %f309, %f243;
	mov.b32 	%r181, %f244;
	shfl.sync.bfly.b32	%r182|%p39, %r181, 8, 31, -1;
	mov.b32 	%f245, %r182;
	max.f32 	%f246, %f244, %f245;
	mov.b32 	%r183, %f246;
	shfl.sync.bfly.b32	%r184|%p40, %r183, 4, 31, -1;
	mov.b32 	%f247, %r184;
	max.f32 	%f248, %f246, %f247;
	mov.b32 	%r185, %f248;
	shfl.sync.bfly.b32	%r186|%p41, %r185, 2, 31, -1;
	mov.b32 	%f249, %r186;
	max.f32 	%f250, %f248, %f249;
	mov.b32 	%r187, %f250;
	shfl.sync.bfly.b32	%r188|%p42, %r187, 1, 31, -1;
	mov.b32 	%f251, %r188;
	max.f32 	%f310, %f250, %f251;
$L__BB2_49:
	setp.ne.s32 	%p43, %r3, 0;
	bar.sync 	0;
	@%p43 bra 	$L__BB2_51;
	st.shared.f32 	[%r7+64], %f310;
$L__BB2_51:
	setp.ge.s32 	%p44, %r3, %r20;
	bar.sync 	0;
	mov.f32 	%f312, 0f00000000;
	@%p44 bra 	$L__BB2_54;
	ld.shared.f32 	%f31, [%r7+64];
	shl.b32 	%r62, %r237, 2;
	mov.f32 	%f312, 0f00000000;
	mov.u32 	%r251, %r3;
$L__BB2_53:
	add.s32 	%r189, %r62, %r251;
	shl.b32 	%r190, %r189, 2;
	add.s32 	%r191, %r7, %r190;
	ld.shared.f32 	%f254, [%r191];
	sub.f32 	%f255, %f254, %f31;
	fma.rn.f32 	%f256, %f255, 0f3BBB989D, 0f3F000000;
	cvt.sat.f32.f32 	%f257, %f256;
	mov.f32 	%f258, 0f4B400001;
	mov.f32 	%f259, 0f437C0000;
	fma.rm.f32 	%f260, %f257, %f259, %f258;
	add.f32 	%f261, %f260, 0fCB40007F;
	neg.f32 	%f262, %f261;
	fma.rn.f32 	%f263, %f255, 0f3FB8AA3B, %f262;
	fma.rn.f32 	%f264, %f255, 0f32A57060, %f263;
	mov.b32 	%r192, %f260;
	shl.b32 	%r193, %r192, 23;
	mov.b32 	%f265, %r193;
	ex2.approx.ftz.f32 	%f266, %f264;
	mul.f32 	%f267, %f266, %f265;
	st.shared.f32 	[%r191], %f267;
	add.f32 	%f312, %f312, %f267;
	add.s32 	%r251, %r251, %r8;
	setp.lt.s32 	%p45, %r251, %r20;
	@%p45 bra 	$L__BB2_53;
$L__BB2_54:
	setp.ne.s32 	%p46, %r10, 0;
	mov.b32 	%r194, %f312;
	shfl.sync.bfly.b32	%r195|%p47, %r194, 16, 31, -1;
	mov.b32 	%f268, %r195;
	add.f32 	%f269, %f312, %f268;
	mov.b32 	%r196, %f269;
	shfl.sync.bfly.b32	%r197|%p48, %r196, 8, 31, -1;
	mov.b32 	%f270, %r197;
	add.f32 	%f271, %f269, %f270;
	mov.b32 	%r198, %f271;
	shfl.sync.bfly.b32	%r199|%p49, %r198, 4, 31, -1;
	mov.b32 	%f272, %r199;
	add.f32 	%f273, %f271, %f272;
	mov.b32 	%r200, %f273;
	shfl.sync.bfly.b32	%r201|%p50, %r200, 2, 31, -1;
	mov.b32 	%f274, %r201;
	add.f32 	%f275, %f273, %f274;
	mov.b32 	%r202, %f275;
	shfl.sync.bfly.b32	%r203|%p51, %r202, 1, 31, -1;
	mov.b32 	%f276, %r203;
	add.f32 	%f314, %f275, %f276;
	@%p46 bra 	$L__BB2_56;
	st.shared.f32 	[%r61+64], %f314;
$L__BB2_56:
	setp.gt.u32 	%p52, %r3, 31;
	bar.sync 	0;
	@%p52 bra 	$L__BB2_60;
	add.s32 	%r204, %r8, 31;
	shr.u32 	%r205, %r204, 5;
	setp.ge.u32 	%p53, %r3, %r205;
	mov.f32 	%f313, 0f00000000;
	@%p53 bra 	$L__BB2_59;
	shl.b32 	%r206, %r10, 2;
	add.s32 	%r207, %r7, %r206;
	ld.shared.f32 	%f313, [%r207+64];
$L__BB2_59:
	mov.b32 	%r208, %f313;
	shfl.sync.bfly.b32	%r209|%p54, %r208, 16, 31, -1;
	mov.b32 	%f278, %r209;
	add.f32 	%f279, %f313, %f278;
	mov.b32 	%r210, %f279;
	shfl.sync.bfly.b32	%r211|%p55, %r210, 8, 31, -1;
	mov.b32 	%f280, %r211;
	add.f32 	%f281, %f279, %f280;
	mov.b32 	%r212, %f281;
	shfl.sync.bfly.b32	%r213|%p56, %r212, 4, 31, -1;
	mov.b32 	%f282, %r213;
	add.f32 	%f283, %f281, %f282;
	mov.b32 	%r214, %f283;
	shfl.sync.bfly.b32	%r215|%p57, %r214, 2, 31, -1;
	mov.b32 	%f284, %r215;
	add.f32 	%f285, %f283, %f284;
	mov.b32 	%r216, %f285;
	shfl.sync.bfly.b32	%r217|%p58, %r216, 1, 31, -1;
	mov.b32 	%f286, %r217;
	add.f32 	%f314, %f285, %f286;
$L__BB2_60:
	setp.ne.s32 	%p59, %r3, 0;
	bar.sync 	0;
	@%p59 bra 	$L__BB2_62;
	st.shared.f32 	[%r7+64], %f314;
$L__BB2_62:
	setp.ge.s32 	%p60, %r3, %r20;
	bar.sync 	0;
	@%p60 bra 	$L__BB2_65;
	ld.shared.f32 	%f40, [%r7+64];
	shl.b32 	%r65, %r237, 2;
	mov.u32 	%r252, %r3;
$L__BB2_64:
	setp.neu.f32 	%p61, %f40, 0f00000000;
	add.s32 	%r218, %r65, %r252;
	shl.b32 	%r219, %r218, 2;
	add.s32 	%r220, %r7, %r219;
	ld.shared.f32 	%f287, [%r220];
	div.rn.f32 	%f288, %f287, %f40;
	selp.f32 	%f289, %f288, 0f00000000, %p61;
	st.shared.f32 	[%r220], %f289;
	add.s32 	%r252, %r252, %r8;
	setp.lt.s32 	%p62, %r252, %r20;
	@%p62 bra 	$L__BB2_64;
$L__BB2_65:
	setp.ge.s32 	%p63, %r3, %r79;
	bar.sync 	0;
	@%p63 bra 	$L__BB2_74;
	shl.b32 	%r68, %r237, 2;
	add.s32 	%r221, %r237, %r1;
	mad.lo.s32 	%r69, %r221, %r79, %r4;
	mov.u32 	%r253, %r3;
$L__BB2_67:
	setp.lt.s32 	%p64, %r19, 1;
	mov.f32 	%f316, 0f00000000;
	@%p64 bra 	$L__BB2_70;
	mov.f32 	%f316, 0f00000000;
	mov.b32 	%r254, 0;
$L__BB2_69:
	add.s32 	%r223, %r68, %r254;
	shl.b32 	%r224, %r223, 2;
	add.s32 	%r225, %r7, %r224;
	ld.shared.f32 	%f292, [%r225];
	mad.lo.s32 	%r226, %r254, %r79, %r253;
	shl.b32 	%r227, %r226, 2;
	add.s32 	%r228, %r6, %r227;
	ld.shared.f32 	%f293, [%r228];
	fma.rn.f32 	%f316, %f292, %f293, %f316;
	add.s32 	%r254, %r254, 1;
	setp.ne.s32 	%p65, %r254, %r26;
	@%p65 bra 	$L__BB2_69;
$L__BB2_70:
	setp.ne.s32 	%p66, %r234, 0;
	@%p66 bra 	$L__BB2_72;
	add.s32 	%r230, %r69, %r253;
	mul.wide.s32 	%rd27, %r230, 4;
	add.s64 	%rd28, %rd2, %rd27;
	st.global.f32 	[%rd28], %f316;
	bra.uni 	$L__BB2_73;
$L__BB2_72:
	add.s32 	%r229, %r69, %r253;
	mul.wide.s32 	%rd25, %r229, 4;
	add.s64 	%rd26, %rd2, %rd25;
	ld.global.f32 	%f294, [%rd26];
	add.f32 	%f295, %f316, %f294;
	st.global.f32 	[%rd26], %f295;
$L__BB2_73:
	add.s32 	%r253, %r253, %r8;
	setp.lt.s32 	%p67, %r253, %r79;
	@%p67 bra 	$L__BB2_67;
$L__BB2_74:
	bar.sync 	0;
	add.s32 	%r237, %r237, 1;
	setp.ne.s32 	%p68, %r237, %r11;
	@%p68 bra 	$L__BB2_10;
$L__BB2_75:
	add.s32 	%r234, %r234, 4;
	setp.lt.s32 	%p69, %r234, %r78;
	add.s32 	%r233, %r233, -4;
	@%p69 bra 	$L__BB2_3;
$L__BB2_76:
	ret;

}


// ===== COMPILED SASS (sm_100) =====

	.target	sm_100

	.elftype	@"ET_EXEC"


//--------------------- .note.nv.tkinfo           --------------------------
	.section	.note.nv.tkinfo,"",@"SHT_NOTE"
	.sectionflags	@"SHF_NOTE_NV_TKINFO"
	.tkinfo
        /*0018*/ 	.word	0x00000002
        /*0030*/ 	.string	""
        /*0030*/ 	.string	"ptxas"
        /*0030*/ 	.string	"Cuda compilation tools, release 13.0, V13.0.88"
        /*0030*/ 	.string	"Build cuda_13.0.r13.0/compiler.36424714_0"
        /*0030*/ 	.string	"-arch sm_100 -m 64 "



//--------------------- .note.nv.cuinfo           --------------------------
	.section	.note.nv.cuinfo,"",@"SHT_NOTE"
	.sectionflags	@"SHF_NOTE_NV_CUINFO"
        /*0018*/ 	.short	0x0002
        /*001a*/ 	.short	0x0064
        /*001c*/ 	.short	0x0082
	.zero		2


//--------------------- .nv.info                  --------------------------
	.section	.nv.info,"",@"SHT_CUDA_INFO"
	.align	4


	//----- nvinfo : EIATTR_REGCOUNT
	.align		4
        /*0000*/ 	.byte	0x04, 0x2f
        /*0002*/ 	.short	(.L_1 - .L_0)
	.align		4
.L_0:
        /*0004*/ 	.word	index@(_Z27attention_multiquery_kernelILi4ELi16EEvPKfS1_S1_Pfiiiiif)
        /*0008*/ 	.word	0x00000026


	//----- nvinfo : EIATTR_FRAME_SIZE
	.align		4
.L_1:
        /*000c*/ 	.byte	0x04, 0x11
        /*000e*/ 	.short	(.L_3 - .L_2)
	.align		4
.L_2:
        /*0010*/ 	.word	index@($__internal_2_$__cuda_sm3x_div_rn_noftz_f32_slowpath)
        /*0014*/ 	.word	0x00000000


	//----- nvinfo : EIATTR_FRAME_SIZE
	.align		4
.L_3:
        /*0018*/ 	.byte	0x04, 0x11
        /*001a*/ 	.short	(.L_5 - .L_4)
	.align		4
.L_4:
        /*001c*/ 	.word	index@(_Z27attention_multiquery_kernelILi4ELi16EEvPKfS1_S1_Pfiiiiif)
        /*0020*/ 	.word	0x00000000


	//----- nvinfo : EIATTR_REGCOUNT
	.align		4
.L_5:
        /*0024*/ 	.byte	0x04, 0x2f
        /*0026*/ 	.short	(.L_7 - .L_6)
	.align		4
.L_6:
        /*0028*/ 	.word	index@(_Z27attention_multiquery_kernelILi4ELi8EEvPKfS1_S1_Pfiiiiif)
        /*002c*/ 	.word	0x00000026


	//----- nvinfo : EIATTR_FRAME_SIZE
	.align		4
.L_7:
        /*0030*/ 	.byte	0x04, 0x11
        /*0032*/ 	.short	(.L_9 - .L_8)
	.align		4
.L_8:
        /*0034*/ 	.word	index@($__internal_1_$__cuda_sm3x_div_rn_noftz_f32_slowpath)
        /*0038*/ 	.word	0x00000000


	//----- nvinfo : EIATTR_FRAME_SIZE
	.align		4
.L_9:
        /*003c*/ 	.byte	0x04, 0x11
        /*003e*/ 	.short	(.L_11 - .L_10)
	.align		4
.L_10:
        /*0040*/ 	.word	index@(_Z27attention_multiquery_kernelILi4ELi8EEvPKfS1_S1_Pfiiiiif)
        /*0044*/ 	.word	0x00000000


	//----- nvinfo : EIATTR_REGCOUNT
	.align		4
.L_11:
        /*0048*/ 	.byte	0x04, 0x2f
        /*004a*/ 	.short	(.L_13 - .L_12)
	.align		4
.L_12:
        /*004c*/ 	.word	index@(_Z27attention_multiquery_kernelILi4ELi4EEvPKfS1_S1_Pfiiiiif)
        /*0050*/ 	.word	0x00000026


	//----- nvinfo : EIATTR_FRAME_SIZE
	.align		4
.L_13:
        /*0054*/ 	.byte	0x04, 0x11
        /*0056*/ 	.short	(.L_15 - .L_14)
	.align		4
.L_14:
        /*0058*/ 	.word	index@($__internal_0_$__cuda_sm3x_div_rn_noftz_f32_slowpath)
        /*005c*/ 	.word	0x00000000


	//----- nvinfo : EIATTR_FRAME_SIZE
	.align		4
.L_15:
        /*0060*/ 	.byte	0x04, 0x11
        /*0062*/ 	.short	(.L_17 - .L_16)
	.align		4
.L_16:
        /*0064*/ 	.word	index@(_Z27attention_multiquery_kernelILi4ELi4EEvPKfS1_S1_Pfiiiiif)
        /*0068*/ 	.word	0x00000000


	//----- nvinfo : EIATTR_MIN_STACK_SIZE
	.align		4
.L_17:
        /*006c*/ 	.byte	0x04, 0x12
        /*006e*/ 	.short	(.L_19 - .L_18)
	.align		4
.L_18:
        /*0070*/ 	.word	index@(_Z27attention_multiquery_kernelILi4ELi4EEvPKfS1_S1_Pfiiiiif)
        /*0074*/ 	.word	0x00000000


	//----- nvinfo : EIATTR_MIN_STACK_SIZE
	.align		4
.L_19:
        /*0078*/ 	.byte	0x04, 0x12
        /*007a*/ 	.short	(.L_21 - .L_20)
	.align		4
.L_20:
        /*007c*/ 	.word	index@(_Z27attention_multiquery_kernelILi4ELi8EEvPKfS1_S1_Pfiiiiif)
        /*0080*/ 	.word	0x00000000


	//----- nvinfo : EIATTR_MIN_STACK_SIZE
	.align		4
.L_21:
        /*0084*/ 	.byte	0x04, 0x12
        /*0086*/ 	.short	(.L_23 - .L_22)
	.align		4
.L_22:
        /*0088*/ 	.word	index@(_Z27attention_multiquery_kernelILi4ELi16EEvPKfS1_S1_Pfiiiiif)
        /*008c*/ 	.word	0x00000000
.L_23:


//--------------------- .nv.compat                --------------------------
	.section	.nv.compat,"",@"SHT_CUDA_COMPAT_INFO"
	.align	4
        /*0000*/ 	.byte	0x02, 0x09, 0x00, 0x00, 0x02, 0x02, 0x01, 0x00, 0x02, 0x05, 0x05, 0x00, 0x03, 0x07, 0x01, 0x01
        /*0010*/ 	.byte	0x02, 0x03, 0x00, 0x00, 0x02, 0x06, 0x01, 0x00, 0x04, 0x0b, 0x08, 0x00, 0x01, 0x00, 0x00, 0x00
        /*0020*/ 	.byte	0x00, 0x00, 0x00, 0x00


//--------------------- .nv.info._Z27attention_multiquery_kernelILi4ELi4EEvPKfS1_S1_Pfiiiiif --------------------------
	.section	.nv.info._Z27attention_multiquery_kernelILi4ELi4EEvPKfS1_S1_Pfiiiiif,"",@"SHT_CUDA_INFO"
	.sectionflags	@""
	.align	4


	//----- nvinfo : EIATTR_CUDA_API_VERSION
	.align		4
        /*0000*/ 	.byte	0x04, 0x37
        /*0002*/ 	.short	(.L_25 - .L_24)
.L_24:
        /*0004*/ 	.word	0x00000082


	//----- nvinfo : EIATTR_KPARAM_INFO
	.align		4
.L_25:
        /*0008*/ 	.byte	0x04, 0x17
        /*000a*/ 	.short	(.L_27 - .L_26)
.L_26:
        /*000c*/ 	.word	0x00000000
        /*0010*/ 	.short	0x0009
        /*0012*/ 	.short	0x0034
        /*0014*/ 	.byte	0x00, 0xf0, 0x11, 0x00


	//----- nvinfo : EIATTR_KPARAM_INFO
	.align		4
.L_27:
        /*0018*/ 	.byte	0x04, 0x17
        /*001a*/ 	.short	(.L_29 - .L_28)
.L_28:
        /*001c*/ 	.word	0x00000000
        /*0020*/ 	.short	0x0008
        /*0022*/ 	.short	0x0030
        /*0024*/ 	.byte	0x00, 0xf0, 0x11, 0x00


	//----- nvinfo : EIATTR_KPARAM_INFO
	.align		4
.L_29:
        /*0028*/ 	.byte	0x04, 0x17
        /*002a*/ 	.short	(.L_31 - .L_30)
.L_30:
        /*002c*/ 	.word	0x00000000
        /*0030*/ 	.short	0x0007
        /*0032*/ 	.short	0x002c
        /*0034*/ 	.byte	0x00, 0xf0, 0x11, 0x00


	//----- nvinfo : EIATTR_KPARAM_INFO
	.align		4
.L_31:
        /*0038*/ 	.byte	0x04, 0x17
        /*003a*/ 	.short	(.L_33 - .L_32)
.L_32:
        /*003c*/ 	.word	0x00000000
        /*0040*/ 	.short	0x0006
        /*0042*/ 	.short	0x0028
        /*0044*/ 	.byte	0x00, 0xf0, 0x11, 0x00


	//----- nvinfo : EIATTR_KPARAM_INFO
	.align		4
.L_33:
        /*0048*/ 	.byte	0x04, 0x17
        /*004a*/ 	.short	(.L_35 - .L_34)
.L_34:
        /*004c*/ 	.word	0x00000000
        /*0050*/ 	.short	0x0005
        /*0052*/ 	.short	0x0024
        /*0054*/ 	.byte	0x00, 0xf0, 0x11, 0x00


	//----- nvinfo : EIATTR_KPARAM_INFO
	.align		4
.L_35:
        /*0058*/ 	.byte	0x04, 0x17
        /*005a*/ 	.short	(.L_37 - .L_36)
.L_36:
        /*005c*/ 	.word	0x00000000
        /*0060*/ 	.short	0x0004
        /*0062*/ 	.short	0x0020
        /*0064*/ 	.byte	0x00, 0xf0, 0x11, 0x00


	//----- nvinfo : EIATTR_KPARAM_INFO
	.align		4
.L_37:
        /*0068*/ 	.byte	0x04, 0x17
        /*006a*/ 	.short	(.L_39 - .L_38)
.L_38:
        /*006c*/ 	.word	0x00000000
        /*0070*/ 	.short	0x0003
        /*0072*/ 	.short	0x0018
        /*0074*/ 	.byte	0x00, 0xf5, 0x21, 0x00


	//----- nvinfo : EIATTR_KPARAM_INFO
	.align		4
.L_39:
        /*0078*/ 	.byte	0x04, 0x17
        /*007a*/ 	.short	(.L_41 - .L_40)
.L_40:
        /*007c*/ 	.word	0x00000000
        /*0080*/ 	.short	0x0002
        /*0082*/ 	.short	0x0010
        /*0084*/ 	.byte	0x00, 0xf5, 0x21, 0x00


	//----- nvinfo : EIATTR_KPARAM_INFO
	.align		4
.L_41:
        /*0088*/ 	.byte	0x04, 0x17
        /*008a*/ 	.short	(.L_43 - .L_42)
.L_42:
        /*008c*/ 	.word	0x00000000
        /*0090*/ 	.short	0x0001
        /*0092*/ 	.short	0x0008
        /*0094*/ 	.byte	0x00, 0xf5, 0x21, 0x00


	//----- nvinfo : EIATTR_KPARAM_INFO
	.align		4
.L_43:
        /*0098*/ 	.byte	0x04, 0x17
        /*009a*/ 	.short	(.L_45 - .L_44)
.L_44:
        /*009c*/ 	.word	0x00000000
        /*00a0*/ 	.short	0x0000
        /*00a2*/ 	.short	0x0000
        /*00a4*/ 	.byte	0x00, 0xf5, 0x21, 0x00


	//----- nvinfo : EIATTR_SPARSE_MMA_MASK
	.align		4
.L_45:
        /*00a8*/ 	.byte	0x03, 0x50
        /*00aa*/ 	.short	0x0000


	//----- nvinfo : EIATTR_MAXREG_COUNT
	.align		4
        /*00ac*/ 	.byte	0x03, 0x1b
        /*00ae*/ 	.short	0x00ff


	//----- nvinfo : EIATTR_NUM_BARRIERS
	.align		4
        /*00b0*/ 	.byte	0x02, 0x4c
        /*00b2*/ 	.byte	0x01
	.zero		1


	//----- nvinfo : EIATTR_MERCURY_ISA_VERSION
	.align		4
        /*00b4*/ 	.byte	0x03, 0x5f
        /*00b6*/ 	.short	0x0101


	//----- nvinfo : EIATTR_COOP_GROUP_MASK_REGIDS
	.align		4
        /*00b8*/ 	.byte	0x04, 0x29
        /*00ba*/ 	.short	(.L_47 - .L_46)


	//   ....[0]....
.L_46:
        /*00bc*/ 	.word	0xffffffff


	//   ....[1]....
        /*00c0*/ 	.word	0xffffffff


	//   ....[2]....
        /*00c4*/ 	.word	0xffffffff


	//   ....[3]....
        /*00c8*/ 	.word	0xffffffff


	//   ....[4]....
        /*00cc*/ 	.word	0xffffffff


	//   ....[5]....
        /*00d0*/ 	.word	0xffffffff


	//   ....[6]....
        /*00d4*/ 	.word	0xffffffff


	//   ....[7]....
        /*00d8*/ 	.word	0xffffffff


	//   ....[8]....
        /*00dc*/ 	.word	0xffffffff


	//   ....[9]....
        /*00e0*/ 	.word	0xffffffff


	//   ....[10]....
        /*00e4*/ 	.word	0xffffffff


	//   ....[11]....
        /*00e8*/ 	.word	0xffffffff


	//   ....[12]....
        /*00ec*/ 	.word	0xffffffff


	//   ....[13]....
        /*00f0*/ 	.word	0xffffffff


	//   ....[14]....
        /*00f4*/ 	.word	0xffffffff


	//   ....[15]....
        /*00f8*/ 	.word	0xffffffff


	//   ....[16]....
        /*00fc*/ 	.word	0xffffffff


	//   ....[17]....
        /*0100*/ 	.word	0xffffffff


	//   ....[18]....
        /*0104*/ 	.word	0xffffffff


	//   ....[19]....
        /*0108*/ 	.word	0xffffffff


	//   ....[20]....
        /*010c*/ 	.word	0x0500000b


	//   ....[21]....
        /*0110*/ 	.word	0x0500000b


	//   ....[22]....
        /*0114*/ 	.word	0x0500000b


	//   ....[23]....
        /*0118*/ 	.word	0x0500000b


	//   ....[24]....
        /*011c*/ 	.word	0x0500000b


	//   ....[25]....
        /*0120*/ 	.word	0x0500000b


	//   ....[26]....
        /*0124*/ 	.word	0x0500000b


	//   ....[27]....
        /*0128*/ 	.word	0x0500000b


	//   ....[28]....
        /*012c*/ 	.word	0x0500000b


	//   ....[29]....
        /*0130*/ 	.word	0x0500000b


	//----- nvinfo : EIATTR_COOP_GROUP_INSTR_OFFSETS
	.align		4
.L_47:
        /*0134*/ 	.byte	0x04, 0x28
        /*0136*/ 	.short	(.L_49 - .L_48)


	//   ....[0]....
.L_48:
        /*0138*/ 	.word	0x00001ce0


	//   ....[1]....
        /*013c*/ 	.word	0x00001d20


	//   ....[2]....
        /*0140*/ 	.word	0x00001d40


	//   ....[3]....
        /*0144*/ 	.word	0x00001d70


	//   ....[4]....
        /*0148*/ 	.word	0x00001da0


	//   ....[5]....
        /*014c*/ 	.word	0x00001e70


	//   ....[6]....
        /*0150*/ 	.word	0x00001e90


	//   ....[7]....
        /*0154*/ 	.word	0x00001eb0


	//   ....[8]....
        /*0158*/ 	.word	0x00001ed0


	//   ....[9]....
        /*015c*/ 	.word	0x00001ef0


	//   ....[10]....
        /*0160*/ 	.word	0x00002110


	//   ....[11]....
        /*0164*/ 	.word	0x00002140


	//   ....[12]....
        /*0168*/ 	.word	0x00002160


	//   ....[13]....
        /*016c*/ 	.word	0x00002180


	//   ....[14]....
        /*0170*/ 	.word	0x000021a0


	//   ....[15]....
        /*0174*/ 	.word	0x00002270


	//   ....[16]....
        /*0178*/ 	.word	0x00002290


	//   ....[17]....
        /*017c*/ 	.word	0x000022b0


	//   ....[18]....
        /*0180*/ 	.word	0x000022d0


	//   ....[19]....
        /*0184*/ 	.word	0x000022f0


	//   ....[20]....
        /*0188*/ 	.word	0x00002c50


	//   ....[21]....
        /*018c*/ 	.word	0x00002cc0


	//   ....[22]....
        /*0190*/ 	.word	0x00002d30


	//   ....[23]....
        /*0194*/ 	.word	0x00002da0


	//   ....[24]....
        /*0198*/ 	.word	0x00002e10


	//   ....[25]....
        /*019c*/ 	.word	0x00002e80


	//   ....[26]....
        /*01a0*/ 	.word	0x00002ef0


	//   ....[27]....
        /*01a4*/ 	.word	0x00002f60


	//   ....[28]....
        /*01a8*/ 	.word	0x00002fd0


	//   ....[29]....
        /*01ac*/ 	.word	0x00003040


	//----- nvinfo : EIATTR_VRC_CTA_INIT_COUNT
	.align		4
.L_49:
        /*01b0*/ 	.byte	0x02, 0x4a
	.zero		1
	.zero		1


	//----- nvinfo : EIATTR_EXIT_INSTR_OFFSETS
	.align		4
        /*01b4*/ 	.byte	0x04, 0x1c
        /*01b6*/ 	.short	(.L_51 - .L_50)


	//   ....[0]....
.L_50:
        /*01b8*/ 	.word	0x00000050


	//   ....[1]....
        /*01bc*/ 	.word	0x00000090


	//   ....[2]....
        /*01c0*/ 	.word	0x00002c00


	//----- nvinfo : EIATTR_CRS_STACK_SIZE
	.align		4
.L_51:
        /*01c4*/ 	.byte	0x04, 0x1e
        /*01c6*/ 	.short	(.L_53 - .L_52)
.L_52:
        /*01c8*/ 	.word	0x00000000


	//----- nvinfo : EIATTR_CBANK_PARAM_SIZE
	.align		4
.L_53:
        /*01cc*/ 	.byte	0x03, 0x19
        /*01ce*/ 	.short	0x0038


	//----- nvinfo : EIATTR_PARAM_CBANK
	.align		4
        /*01d0*/ 	.byte	0x04, 0x0a
        /*01d2*/ 	.short	(.L_55 - .L_54)
	.align		4
.L_54:
        /*01d4*/ 	.word	index@(.nv.constant0._Z27attention_multiquery_kernelILi4ELi4EEvPKfS1_S1_Pfiiiiif)
        /*01d8*/ 	.short	0x0380
        /*01da*/ 	.short	0x0038


	//----- nvinfo : EIATTR_SW_WAR
	.align		4
.L_55:
        /*01dc*/ 	.byte	0x04, 0x36
        /*01de*/ 	.short	(.L_57 - .L_56)
.L_56:
        /*01e0*/ 	.word	0x00000008
.L_57:


//--------------------- .nv.info._Z27attention_multiquery_kernelILi4ELi8EEvPKfS1_S1_Pfiiiiif --------------------------
	.section	.nv.info._Z27attention_multiquery_kernelILi4ELi8EEvPKfS1_S1_Pfiiiiif,"",@"SHT_CUDA_INFO"
	.sectionflags	@""
	.align	4


	//----- nvinfo : EIATTR_CUDA_API_VERSION
	.align		4
        /*0000*/ 	.byte	0x04, 0x37
        /*0002*/ 	.short	(.L_59 - .L_58)
.L_58:
        /*0004*/ 	.word	0x00000082


	//----- nvinfo : EIATTR_KPARAM_INFO
	.align		4
.L_59:
        /*0008*/ 	.byte	0x04, 0x17
        /*000a*/ 	.short	(.L_61 - .L_60)
.L_60:
        /*000c*/ 	.word	0x00000000
        /*0010*/ 	.short	0x0009
        /*0012*/ 	.short	0x0034
        /*0014*/ 	.byte	0x00, 0xf0, 0x11, 0x00


	//----- nvinfo : EIATTR_KPARAM_INFO
	.align		4
.L_61:
        /*0018*/ 	.byte	0x04, 0x17
        /*001a*/ 	.short	(.L_63 - .L_62)
.L_62:
        /*001c*/ 	.word	0x00000000
        /*0020*/ 	.short	0x0008
        /*0022*/ 	.short	0x0030
        /*0024*/ 	.byte	0x00, 0xf0, 0x11, 0x00


	//----- nvinfo : EIATTR_KPARAM_INFO
	.align		4
.L_63:
        /*0028*/ 	.byte	0x04, 0x17
        /*002a*/ 	.short	(.L_65 - .L_64)
.L_64:
        /*002c*/ 	.word	0x00000000
        /*0030*/ 	.short	0x0007
        /*0032*/ 	.short	0x002c
        /*0034*/ 	.byte	0x00, 0xf0, 0x11, 0x00


	//----- nvinfo : EIATTR_KPARAM_INFO
	.align		4
.L_65:
        /*0038*/ 	.byte	0x04, 0x17
        /*003a*/ 	.short	(.L_67 - .L_66)
.L_66:
        /*003c*/ 	.word	0x00000000
        /*0040*/ 	.short	0x0006
        /*0042*/ 	.short	0x0028
        /*0044*/ 	.byte	0x00, 0xf0, 0x11, 0x00


	//----- nvinfo : EIATTR_KPARAM_INFO
	.align		4
.L_67:
        /*0048*/ 	.byte	0x04, 0x17
        /*004a*/ 	.short	(.L_69 - .L_68)
.L_68:
        /*004c*/ 	.word	0x00000000
        /*0050*/ 	.short	0x0005
        /*0052*/ 	.short	0x0024
        /*0054*/ 	.byte	0x00, 0xf0, 0x11, 0x00


	//----- nvinfo : EIATTR_KPARAM_INFO
	.align		4
.L_69:
        /*0058*/ 	.byte	0x04, 0x17
        /*005a*/ 	.short	(.L_71 - .L_70)
.L_70:
        /*005c*/ 	.word	0x00000000
        /*0060*/ 	.short	0x0004
        /*0062*/ 	.short	0x0020
        /*0064*/ 	.byte	0x00, 0xf0, 0x11, 0x00


	//----- nvinfo : EIATTR_KPARAM_INFO
	.align		4
.L_71:
        /*0068*/ 	.byte	0x04, 0x17
        /*006a*/ 	.short	(.L_73 - .L_72)
.L_72:
        /*006c*/ 	.word	0x00000000
        /*0070*/ 	.short	0x0003
        /*0072*/ 	.short	0x0018
        /*0074*/ 	.byte	0x00, 0xf5, 0x21, 0x00


	//----- nvinfo : EIATTR_KPARAM_INFO
	.align		4
.L_73:
        /*0078*/ 	.byte	0x04, 0x17
        /*007a*/ 	.short	(.L_75 - .L_74)
.L_74:
        /*007c*/ 	.word	0x00000000
        /*0080*/ 	.short	0x0002
        /*0082*/ 	.short	0x0010
        /*0084*/ 	.byte	0x00, 0xf5, 0x21, 0x00


	//----- nvinfo : EIATTR_KPARAM_INFO
	.align		4
.L_75:
        /*0088*/ 	.byte	0x04, 0x17
        /*008a*/ 	.short	(.L_77 - .L_76)
.L_76:
        /*008c*/ 	.word	0x00000000
        /*0090*/ 	.short	0x0001
        /*0092*/ 	.short	0x0008
        /*0094*/ 	.byte	0x00, 0xf5, 0x21, 0x00


	//----- nvinfo : EIATTR_KPARAM_INFO
	.align		4
.L_77:
        /*0098*/ 	.byte	0x04, 0x17
        /*009a*/ 	.short	(.L_79 - .L_78)
.L_78:
        /*009c*/ 	.word	0x00000000
        /*00a0*/ 	.short	0x0000
        /*00a2*/ 	.short	0x0000
        /*00a4*/ 	.byte	0x00, 0xf5, 0x21, 0x00


	//----- nvinfo : EIATTR_SPARSE_MMA_MASK
	.align		4
.L_79:
        /*00a8*/ 	.byte	0x03, 0x50
        /*00aa*/ 	.short	0x0000


	//----- nvinfo : EIATTR_MAXREG_COUNT
	.align		4
        /*00ac*/ 	.byte	0x03, 0x1b
        /*00ae*/ 	.short	0x00ff


	//----- nvinfo : EIATTR_NUM_BARRIERS
	.align		4
        /*00b0*/ 	.byte	0x02, 0x4c
        /*00b2*/ 	.byte	0x01
	.zero		1


	//----- nvinfo : EIATTR_MERCURY_ISA_VERSION
	.align		4
        /*00b4*/ 	.byte	0x03, 0x5f
        /*00b6*/ 	.short	0x0101


	//----- nvinfo : EIATTR_COOP_GROUP_MASK_REGIDS
	.align		4
        /*00b8*/ 	.byte	0x04, 0x29
        /*00ba*/ 	.short	(.L_81 - .L_80)


	//   ....[0]....
.L_80:
        /*00bc*/ 	.word	0xffffffff


	//   ....[1]....
        /*00c0*/ 	.word	0xffffffff


	//   ....[2]....
        /*00c4*/ 	.word	0xffffffff


	//   ....[3]....
        /*00c8*/ 	.word	0xffffffff


	//   ....[4]....
        /*00cc*/ 	.word	0xffffffff


	//   ....[5]....
        /*00d0*/ 	.word	0xffffffff


	//   ....[6]....
        /*00d4*/ 	.word	0xffffffff


	//   ....[7]....
        /*00d8*/ 	.word	0xffffffff


	//   ....[8]....
        /*00dc*/ 	.word	0xffffffff


	//   ....[9]....
        /*00e0*/ 	.word	0xffffffff


	//   ....[10]....
        /*00e4*/ 	.word	0xffffffff


	//   ....[11]....
        /*00e8*/ 	.word	0xffffffff


	//   ....[12]....
        /*00ec*/ 	.word	0xffffffff


	//   ....[13]....
        /*00f0*/ 	.word	0xffffffff


	//   ....[14]....
        /*00f4*/ 	.word	0xffffffff


	//   ....[15]....
        /*00f8*/ 	.word	0xffffffff


	//   ....[16]....
        /*00fc*/ 	.word	0xffffffff


	//   ....[17]....
        /*0100*/ 	.word	0xffffffff


	//   ....[18]....
        /*0104*/ 	.word	0xffffffff


	//   ....[19]....
        /*0108*/ 	.word	0xffffffff


	//   ....[20]....
        /*010c*/ 	.word	0x0500000d


	//   ....[21]....
        /*0110*/ 	.word	0x0500000d


	//   ....[22]....
        /*0114*/ 	.word	0x0500000d


	//   ....[23]....
        /*0118*/ 	.word	0x0500000d


	//   ....[24]....
        /*011c*/ 	.word	0x0500000d


	//   ....[25]....
        /*0120*/ 	.word	0x0500000d


	//   ....[26]....
        /*0124*/ 	.word	0x0500000d


	//   ....[27]....
        /*0128*/ 	.word	0x0500000d


	//   ....[28]....
        /*012c*/ 	.word	0x0500000d


	//   ....[29]....
        /*0130*/ 	.word	0x0500000d


	//----- nvinfo : EIATTR_COOP_GROUP_INSTR_OFFSETS
	.align		4
.L_81:
        /*0134*/ 	.byte	0x04, 0x28
        /*0136*/ 	.short	(.L_83 - .L_82)


	//   ....[0]....
.L_82:
        /*0138*/ 	.word	0x00001c70


	//   ....[1]....
        /*013c*/ 	.word	0x00001cb0


	//   ....[2]....
        /*0140*/ 	.word	0x00001cd0


	//   ....[3]....
        /*0144*/ 	.word	0x00001d00


	//   ....[4]....
        /*0148*/ 	.word	0x00001d40


	//   ....[5]....
        /*014c*/ 	.word	0x00001e00


	//   ....[6]....
        /*0150*/ 	.word	0x00001e20


	//   ....[7]....
        /*0154*/ 	.word	0x00001e40


	//   ....[8]....
        /*0158*/ 	.word	0x00001e60


	//   ....[9]....
        /*015c*/ 	.word	0x00001e80


	//   ....[10]....
        /*0160*/ 	.word	0x000020a0


	//   ....[11]....
        /*0164*/ 	.word	0x000020d0


	//   ....[12]....
        /*0168*/ 	.word	0x000020f0


	//   ....[13]....
        /*016c*/ 	.word	0x00002110


	//   ....[14]....
        /*0170*/ 	.word	0x00002130


	//   ....[15]....
        /*0174*/ 	.word	0x00002200


	//   ....[16]....
        /*0178*/ 	.word	0x00002220


	//   ....[17]....
        /*017c*/ 	.word	0x00002240


	//   ....[18]....
        /*0180*/ 	.word	0x00002260


	//   ....[19]....
        /*0184*/ 	.word	0x00002280


	//   ....[20]....
        /*0188*/ 	.word	0x00002a00


	//   ....[21]....
        /*018c*/ 	.word	0x00002a70


	//   ....[22]....
        /*0190*/ 	.word	0x00002ae0


	//   ....[23]....
        /*0194*/ 	.word	0x00002b50


	//   ....[24]....
        /*0198*/ 	.word	0x00002bc0


	//   ....[25]....
        /*019c*/ 	.word	0x00002c40


	//   ....[26]....
        /*01a0*/ 	.word	0x00002cb0


	//   ....[27]....
        /*01a4*/ 	.word	0x00002d20


	//   ....[28]....
        /*01a8*/ 	.word	0x00002d90


	//   ....[29]....
        /*01ac*/ 	.word	0x00002e00


	//----- nvinfo : EIATTR_VRC_CTA_INIT_COUNT
	.align		4
.L_83:
        /*01b0*/ 	.byte	0x02, 0x4a
	.zero		1
	.zero		1


	//----- nvinfo : EIATTR_EXIT_INSTR_OFFSETS
	.align		4
        /*01b4*/ 	.byte	0x04, 0x1c
        /*01b6*/ 	.short	(.L_85 - .L_84)


	//   ....[0]....
.L_84:
        /*01b8*/ 	.word	0x00000050


	//   ....[1]....
        /*01bc*/ 	.word	0x00000090


	//   ....[2]....
        /*01c0*/ 	.word	0x000029a0


	//----- nvinfo : EIATTR_CRS_STACK_SIZE
	.align		4
.L_85:
        /*01c4*/ 	.byte	0x04, 0x1e
        /*01c6*/ 	.short	(.L_87 - .L_86)
.L_86:
        /*01c8*/ 	.word	0x00000000


	//----- nvinfo : EIATTR_CBANK_PARAM_SIZE
	.align		4
.L_87:
        /*01cc*/ 	.byte	0x03, 0x19
        /*01ce*/ 	.short	0x0038


	//----- nvinfo : EIATTR_PARAM_CBANK
	.align		4
        /*01d0*/ 	.byte	0x04, 0x0a
        /*01d2*/ 	.short	(.L_89 - .L_88)
	.align		4
.L_88:
        /*01d4*/ 	.word	index@(.nv.constant0._Z27attention_multiquery_kernelILi4ELi8EEvPKfS1_S1_Pfiiiiif)
        /*01d8*/ 	.short	0x0380
        /*01da*/ 	.short	0x0038


	//----- nvinfo : EIATTR_SW_WAR
	.align		4
.L_89:
        /*01dc*/ 	.byte	0x04, 0x36
        /*01de*/ 	.short	(.L_91 - .L_90)
.L_90:
        /*01e0*/ 	.word	0x00000008
.L_91:


//--------------------- .nv.info._Z27attention_multiquery_kernelILi4ELi16EEvPKfS1_S1_Pfiiiiif --------------------------
	.section	.nv.info._Z27attention_multiquery_kernelILi4ELi16EEvPKfS1_S1_Pfiiiiif,"",@"SHT_CUDA_INFO"
	.sectionflags	@""
	.align	4


	//----- nvinfo : EIATTR_CUDA_API_VERSION
	.align		4
        /*0000*/ 	.byte	0x04, 0x37
        /*0002*/ 	.short	(.L_93 - .L_92)
.L_92:
        /*0004*/ 	.word	0x00000082


	//----- nvinfo : EIATTR_KPARAM_INFO
	.align		4
.L_93:
        /*0008*/ 	.byte	0x04, 0x17
        /*000a*/ 	.short	(.L_95 - .L_94)
.L_94:
        /*000c*/ 	.word	0x00000000
        /*0010*/ 	.short	0x0009
        /*0012*/ 	.short	0x0034
        /*0014*/ 	.byte	0x00, 0xf0, 0x11, 0x00


	//----- nvinfo : EIATTR_KPARAM_INFO
	.align		4
.L_95:
        /*0018*/ 	.byte	0x04, 0x17
        /*001a*/ 	.short	(.L_97 - .L_96)
.L_96:
        /*001c*/ 	.word	0x00000000
        /*0020*/ 	.short	0x0008
        /*0022*/ 	.short	0x0030
        /*0024*/ 	.byte	0x00, 0xf0, 0x11, 0x00


	//----- nvinfo : EIATTR_KPARAM_INFO
	.align		4
.L_97:
        /*0028*/ 	.byte	0x04, 0x17
        /*002a*/ 	.short	(.L_99 - .L_98)
.L_98:
        /*002c*/ 	.word	0x00000000
        /*0030*/ 	.short	0x0007
        /*0032*/ 	.short	0x002c
        /*0034*/ 	.byte	0x00, 0xf0, 0x11, 0x00


	//----- nvinfo : EIATTR_KPARAM_INFO
	.align		4
.L_99:
        /*0038*/ 	.byte	0x04, 0x17
        /*003a*/ 	.short	(.L_101 - .L_100)
.L_100:
        /*003c*/ 	.word	0x00000000
        /*0040*/ 	.short	0x0006
        /*0042*/ 	.short	0x0028
        /*0044*/ 	.byte	0x00, 0xf0, 0x11, 0x00


	//----- nvinfo : EIATTR_KPARAM_INFO
	.align		4
.L_101:
        /*0048*/ 	.byte	0x04, 0x17
        /*004a*/ 	.short	(.L_103 - .L_102)
.L_102:
        /*004c*/ 	.word	0x00000000
        /*0050*/ 	.short	0x0005
        /*0052*/ 	.short	0x0024
        /*0054*/ 	.byte	0x00, 0xf0, 0x11, 0x00


	//----- nvinfo : EIATTR_KPARAM_INFO
	.align		4
.L_103:
        /*0058*/ 	.byte	0x04, 0x17
        /*005a*/ 	.short	(.L_105 - .L_104)
.L_104:
        /*005c*/ 	.word	0x00000000
        /*0060*/ 	.short	0x0004
        /*0062*/ 	.short	0x0020
        /*0064*/ 	.byte	0x00, 0xf0, 0x11, 0x00


	//----- nvinfo : EIATTR_KPARAM_INFO
	.align		4
.L_105:
        /*0068*/ 	.byte	0x04, 0x17
        /*006a*/ 	.short	(.L_107 - .L_106)
.L_106:
        /*006c*/ 	.word	0x00000000
        /*0070*/ 	.short	0x0003
        /*0072*/ 	.short	0x0018
        /*0074*/ 	.byte	0x00, 0xf5, 0x21, 0x00


	//----- nvinfo : EIATTR_KPARAM_INFO
	.align		4
.L_107:
        /*0078*/ 	.byte	0x04, 0x17
        /*007a*/ 	.short	(.L_109 - .L_108)
.L_108:
        /*007c*/ 	.word	0x00000000
        /*0080*/ 	.short	0x0002
        /*0082*/ 	.short	0x0010
        /*0084*/ 	.byte	0x00, 0xf5, 0x21, 0x00


	//----- nvinfo : EIATTR_KPARAM_INFO
	.align		4
.L_109:
        /*0088*/ 	.byte	0x04, 0x17
        /*008a*/ 	.short	(.L_111 - .L_110)
.L_110:
        /*008c*/ 	.word	0x00000000
        /*0090*/ 	.short	0x0001
        /*0092*/ 	.short	0x0008
        /*0094*/ 	.byte	0x00, 0xf5, 0x21, 0x00


	//----- nvinfo : EIATTR_KPARAM_INFO
	.align		4
.L_111:
        /*0098*/ 	.byte	0x04, 0x17
        /*009a*/ 	.short	(.L_113 - .L_112)
.L_112:
        /*009c*/ 	.word	0x00000000
        /*00a0*/ 	.short	0x0000
        /*00a2*/ 	.short	0x0000
        /*00a4*/ 	.byte	0x00, 0xf5, 0x21, 0x00


	//----- nvinfo : EIATTR_SPARSE_MMA_MASK
	.align		4
.L_113:
        /*00a8*/ 	.byte	0x03, 0x50
        /*00aa*/ 	.short	0x0000


	//----- nvinfo : EIATTR_MAXREG_COUNT
	.align		4
        /*00ac*/ 	.byte	0x03, 0x1b
        /*00ae*/ 	.short	0x00ff


	//----- nvinfo : EIATTR_NUM_BARRIERS
	.align		4
        /*00b0*/ 	.byte	0x02, 0x4c
        /*00b2*/ 	.byte	0x01
	.zero		1


	//----- nvinfo : EIATTR_MERCURY_ISA_VERSION
	.align		4
        /*00b4*/ 	.byte	0x03, 0x5f
        /*00b6*/ 	.short	0x0101


	//----- nvinfo : EIATTR_COOP_GROUP_MASK_REGIDS
	.align		4
        /*00b8*/ 	.byte	0x04, 0x29
        /*00ba*/ 	.short	(.L_115 - .L_114)


	//   ....[0]....
.L_114:
        /*00bc*/ 	.word	0xffffffff


	//   ....[1]....
        /*00c0*/ 	.word	0xffffffff


	//   ....[2]....
        /*00c4*/ 	.word	0xffffffff


	//   ....[3]....
        /*00c8*/ 	.word	0xffffffff


	//   ....[4]....
        /*00cc*/ 	.word	0xffffffff


	//   ....[5]....
        /*00d0*/ 	.word	0xffffffff


	//   ....[6]....
        /*00d4*/ 	.word	0xffffffff


	//   ....[7]....
        /*00d8*/ 	.word	0xffffffff


	//   ....[8]....
        /*00dc*/ 	.word	0xffffffff


	//   ....[9]....
        /*00e0*/ 	.word	0xffffffff


	//   ....[10]....
        /*00e4*/ 	.word	0xffffffff


	//   ....[11]....
        /*00e8*/ 	.word	0xffffffff


	//   ....[12]....
        /*00ec*/ 	.word	0xffffffff


	//   ....[13]....
        /*00f0*/ 	.word	0xffffffff


	//   ....[14]....
        /*00f4*/ 	.word	0xffffffff


	//   ....[15]....
        /*00f8*/ 	.word	0xffffffff


	//   ....[16]....
        /*00fc*/ 	.word	0xffffffff


	//   ....[17]....
        /*0100*/ 	.word	0xffffffff


	//   ....[18]....
        /*0104*/ 	.word	0xffffffff


	//   ....[19]....
        /*0108*/ 	.word	0xffffffff


	//   ....[20]....
        /*010c*/ 	.word	0x0500000d


	//   ....[21]....
        /*0110*/ 	.word	0x0500000d


	//   ....[22]....
        /*0114*/ 	.word	0x0500000d


	//   ....[23]....
        /*0118*/ 	.word	0x0500000d


	//   ....[24]....
        /*011c*/ 	.word	0x0500000d


	//   ....[25]....
        /*0120*/ 	.word	0x0500000d


	//   ....[26]....
        /*0124*/ 	.word	0x0500000d


	//   ....[27]....
        /*0128*/ 	.word	0x0500000d


	//   ....[28]....
        /*012c*/ 	.word	0x0500000d


	//   ....[29]....
        /*0130*/ 	.word	0x0500000d


	//----- nvinfo : EIATTR_COOP_GROUP_INSTR_OFFSETS
	.align		4
.L_115:
        /*0134*/ 	.byte	0x04, 0x28
        /*0136*/ 	.short	(.L_117 - .L_116)


	//   ....[0]....
.L_116:
        /*0138*/ 	.word	0x00001dd0


	//   ....[1]....
        /*013c*/ 	.word	0x00001e10


	//   ....[2]....
        /*0140*/ 	.word	0x00001e30


	//   ....[3]....
        /*0144*/ 	.word	0x00001e60


	//   ....[4]....
        /*0148*/ 	.word	0x00001e80


	//   ....[5]....
        /*014c*/ 	.word	0x00001f60


	//   ....[6]....
        /*0150*/ 	.word	0x00001f80


	//   ....[7]....
        /*0154*/ 	.word	0x00001fa0


	//   ....[8]....
        /*0158*/ 	.word	0x00001fc0


	//   ....[9]....
        /*015c*/ 	.word	0x00001fe0


	//   ....[10]....
        /*0160*/ 	.word	0x00002210


	//   ....[11]....
        /*0164*/ 	.word	0x00002230


	//   ....[12]....
        /*0168*/ 	.word	0x00002250


	//   ....[13]....
        /*016c*/ 	.word	0x00002270


	//   ....[14]....
        /*0170*/ 	.word	0x00002290


	//   ....[15]....
        /*0174*/ 	.word	0x00002370


	//   ....[16]....
        /*0178*/ 	.word	0x00002390


	//   ....[17]....
        /*017c*/ 	.word	0x000023b0


	//   ....[18]....
        /*0180*/ 	.word	0x000023d0


	//   ....[19]....
        /*0184*/ 	.word	0x000023f0


	//   ....[20]....
        /*0188*/ 	.word	0x00002f10


	//   ....[21]....
        /*018c*/ 	.word	0x00002f80


	//   ....[22]....
        /*0190*/ 	.word	0x00002ff0


	//   ....[23]....
        /*0194*/ 	.word	0x00003060


	//   ....[24]....
        /*0198*/ 	.word	0x000030d0


	//   ....[25]....
        /*019c*/ 	.word	0x00003150


	//   ....[26]....
        /*01a0*/ 	.word	0x000031c0


	//   ....[27]....
        /*01a4*/ 	.word	0x00003230


	//   ....[28]....
        /*01a8*/ 	.word	0x000032a0


	//   ....[29]....
        /*01ac*/ 	.word	0x00003310


	//----- nvinfo : EIATTR_VRC_CTA_INIT_COUNT
	.align		4
.L_117:
        /*01b0*/ 	.byte	0x02, 0x4a
	.zero		1
	.zero		1


	//----- nvinfo : EIATTR_EXIT_INSTR_OFFSETS
	.align		4
        /*01b4*/ 	.byte	0x04, 0x1c
        /*01b6*/ 	.short	(.L_119 - .L_118)


	//   ....[0]....
.L_118:
        /*01b8*/ 	.word	0x00000050


	//   ....[1]....
        /*01bc*/ 	.word	0x000000a0


	//   ....[2]....
        /*01c0*/ 	.word	0x00002eb0


	//----- nvinfo : EIATTR_CRS_STACK_SIZE
	.align		4
.L_119:
        /*01c4*/ 	.byte	0x04, 0x1e
        /*01c6*/ 	.short	(.L_121 - .L_120)
.L_120:
        /*01c8*/ 	.word	0x00000000


	//----- nvinfo : EIATTR_CBANK_PARAM_SIZE
	.align		4
.L_121:
        /*01cc*/ 	.byte	0x03, 0x19
        /*01ce*/ 	.short	0x0038


	//----- nvinfo : EIATTR_PARAM_CBANK
	.align		4
        /*01d0*/ 	.byte	0x04, 0x0a
        /*01d2*/ 	.short	(.L_123 - .L_122)
	.align		4
.L_122:
        /*01d4*/ 	.word	index@(.nv.constant0._Z27attention_multiquery_kernelILi4ELi16EEvPKfS1_S1_Pfiiiiif)
        /*01d8*/ 	.short	0x0380
        /*01da*/ 	.short	0x0038


	//----- nvinfo : EIATTR_SW_WAR
	.align		4
.L_123:
        /*01dc*/ 	.byte	0x04, 0x36
        /*01de*/ 	.short	(.L_125 - .L_124)
.L_124:
        /*01e0*/ 	.word	0x00000008
.L_125:


//--------------------- .nv.callgraph             --------------------------
	.section	.nv.callgraph,"",@"SHT_CUDA_CALLGRAPH"
	.align	4
	.sectionentsize	8
	.align		4
        /*0000*/ 	.word	0x00000000
	.align		4
        /*0004*/ 	.word	0xffffffff
	.align		4
        /*0008*/ 	.word	0x00000000
	.align		4
        /*000c*/ 	.word	0xfffffffe
	.align		4
        /*0010*/ 	.word	0x00000000
	.align		4
        /*0014*/ 	.word	0xfffffffd
	.align		4
        /*0018*/ 	.word	0x00000000
	.align		4
        /*001c*/ 	.word	0xfffffffc


//--------------------- .text._Z27attention_multiquery_kernelILi4ELi4EEvPKfS1_S1_Pfiiiiif --------------------------
	.section	.text._Z27attention_multiquery_kernelILi4ELi4EEvPKfS1_S1_Pfiiiiif,"ax",@progbits
	.align	128
        .global         _Z27attention_multiquery_kernelILi4ELi4EEvPKfS1_S1_Pfiiiiif
        .type           _Z27attention_multiquery_kernelILi4ELi4EEvPKfS1_S1_Pfiiiiif,@function
        .size           _Z27attention_multiquery_kernelILi4ELi4EEvPKfS1_S1_Pfiiiiif,(.L_x_220 - _Z27attention_multiquery_kernelILi4ELi4EEvPKfS1_S1_Pfiiiiif)
        .other          _Z27attention_multiquery_kernelILi4ELi4EEvPKfS1_S1_Pfiiiiif,@"STO_CUDA_ENTRY STV_DEFAULT"
_Z27attention_multiquery_kernelILi4ELi4EEvPKfS1_S1_Pfiiiiif:
.text._Z27attention_multiquery_kernelILi4ELi4EEvPKfS1_S1_Pfiiiiif:
[----:B------:R-:W-:Y:S08]  /*0000*/  LDC R1, c[0x0][0x37c] ;  /* 0x0000df00ff017b82 */ /* 0x000ff00000000800 */
[----:B------:R-:W0:Y:S08]  /*0010*/  S2UR UR5, SR_CTAID.X ;  /* 0x00000000000579c3 */ /* 0x000e300000002500 */
[----:B------:R-:W1:Y:S01]  /*0020*/  LDC R25, c[0x0][0x3a8] ;  /* 0x0000ea00ff197b82 */ /* 0x000e620000000800 */
[----:B0-----:R-:W-:-:S06]  /*0030*/  USHF.L.U32 UR5, UR5, 0x2, URZ ;  /* 0x0000000205057899 */ /* 0x001fcc00080006ff */
[----:B-1----:R-:W-:-:S13]  /*0040*/  ISETP.LE.AND P0, PT, R25, UR5, PT ;  /* 0x0000000519007c0c */ /* 0x002fda000bf03270 */
[----:B------:R-:W-:Y:S05]  /*0050*/  @P0 EXIT ;  /* 0x000000000000094d */ /* 0x000fea0003800000 */
[----:B------:R-:W0:Y:S08]  /*0060*/  LDC R24, c[0x0][0x3ac] ;  /* 0x0000eb00ff187b82 */ /* 0x000e300000000800 */
[----:B------:R-:W1:Y:S01]  /*0070*/  S2UR UR4, SR_CTAID.Y ;  /* 0x00000000000479c3 */ /* 0x000e620000002600 */
[----:B0-----:R-:W-:-:S13]  /*0080*/  ISETP.GE.AND P0, PT, R24, 0x1, PT ;  /* 0x000000011800780c */ /* 0x001fda0003f06270 */
[----:B-1----:R-:W-:Y:S05]  /*0090*/  @!P0 EXIT ;  /* 0x000000000000894d */ /* 0x002fea0003800000 */
[----:B------:R-:W0:Y:S01]  /*00a0*/  S2UR UR7, SR_CgaCtaId ;  /* 0x00000000000779c3 */ /* 0x000e220000008800 */
[----:B------:R-:W1:Y:S01]  /*00b0*/  LDCU UR9, c[0x0][0x3b0] ;  /* 0x00007600ff0977ac */ /* 0x000e620008000800 */
[----:B------:R-:W2:Y:S06]  /*00c0*/  LDCU UR11, c[0x0][0x3ac] ;  /* 0x00007580ff0b77ac */ /* 0x000eac0008000800 */
[----:B------:R-:W3:Y:S01]  /*00d0*/  LDC R3, c[0x0][0x360] ;  /* 0x0000d800ff037b82 */ /* 0x000ee20000000800 */
[----:B------:R-:W4:Y:S01]  /*00e0*/  LDCU.64 UR12, c[0x0][0x358] ;  /* 0x00006b00ff0c77ac */ /* 0x000f220008000a00 */
[----:B-1----:R-:W-:-:S02]  /*00f0*/  UIMAD UR10, UR4, UR9, URZ ;  /* 0x00000009040a72a4 */ /* 0x002fc4000f8e02ff */
[----:B------:R-:W-:Y:S01]  /*0100*/  UIADD3 UR6, UPT, UPT, UR9, -0x1, URZ ;  /* 0xffffffff09067890 */ /* 0x000fe2000fffe0ff */
[----:B------:R-:W-:Y:S01]  /*0110*/  UMOV UR4, 0x400 ;  /* 0x0000040000047882 */ /* 0x000fe20000000000 */
[----:B--2---:R-:W-:Y:S01]  /*0120*/  IMAD.U32 R23, RZ, RZ, UR11 ;  /* 0x0000000bff177e24 */ /* 0x004fe2000f8e00ff */
[----:B0-----:R-:W-:Y:S01]  /*0130*/  ULEA UR4, UR7, UR4, 0x18 ;  /* 0x0000000407047291 */ /* 0x001fe2000f8ec0ff */
[----:B------:R-:W-:Y:S01]  /*0140*/  IMAD R25, R25, UR10, RZ ;  /* 0x0000000a19197c24 */ /* 0x000fe2000f8e02ff */
[----:B------:R-:W-:Y:S01]  /*0150*/  ULEA.HI UR7, UR6, 0x1, URZ, 0x1e ;  /* 0x0000000106077891 */ /* 0x000fe2000f8ff0ff */
[----:B------:R-:W-:Y:S01]  /*0160*/  IMAD R24, R24, UR10, RZ ;  /* 0x0000000a18187c24 */ /* 0x000fe2000f8e02ff */
[----:B------:R-:W-:Y:S02]  /*0170*/  ULEA UR6, UR9, UR4, 0x4 ;  /* 0x0000000409067291 */ /* 0x000fe4000f8e20ff */
[----:B------:R-:W-:Y:S02]  /*0180*/  ULOP3.LUT UR8, UR7, 0x7ffffffc, URZ, 0xc0, !UPT ;  /* 0x7ffffffc07087892 */ /* 0x000fe4000f8ec0ff */
[----:B------:R-:W-:-:S02]  /*0190*/  ULOP3.LUT UR14, UR9, 0x7ffffff0, URZ, 0xc0, !UPT ;  /* 0x7ffffff0090e7892 */ /* 0x000fc4000f8ec0ff */
[----:B------:R-:W-:Y:S01]  /*01a0*/  ULEA UR7, UR9, UR6, 0x4 ;  /* 0x0000000609077291 */ /* 0x000fe2000f8e20ff */
[----:B----4-:R-:W-:-:S11]  /*01b0*/  UMOV UR4, URZ ;  /* 0x000000ff00047c82 */ /* 0x010fd60008000000 */
.L_x_50:
[----:B0-----:R-:W0:Y:S01]  /*01c0*/  LDCU UR9, c[0x0][0x3ac] ;  /* 0x00007580ff0977ac */ /* 0x001e220008000800 */
[----:B-1----:R-:W1:Y:S01]  /*01d0*/  S2R R0, SR_TID.X ;  /* 0x0000000000007919 */ /* 0x002e620000002100 */
[----:B----4-:R-:W2:Y:S01]  /*01e0*/  LDC R8, c[0x0][0x3b0] ;  /* 0x0000ec00ff087b82 */ /* 0x010ea20000000800 */
[----:B------:R-:W-:Y:S01]  /*01f0*/  BSSY.RECONVERGENT B0, `(.L_x_0) ;  /* 0x000005d000007945 */ /* 0x000fe20003800200 */
[----:B0-----:R-:W-:-:S04]  /*0200*/  UIADD3 UR9, UPT, UPT, -UR4, UR9, URZ ;  /* 0x0000000904097290 */ /* 0x001fc8000fffe1ff */
[----:B------:R-:W-:-:S04]  /*0210*/  UISETP.LT.AND UP0, UPT, UR9, 0x4, UPT ;  /* 0x000000040900788c */ /* 0x000fc8000bf01270 */
[----:B------:R-:W-:-:S06]  /*0220*/  USEL UR10, UR9, 0x4, UP0 ;  /* 0x00000004090a7887 */ /* 0x000fcc0008000000 */
[----:B--2---:R-:W-:-:S05]  /*0230*/  IMAD R7, R8, UR10, RZ ;  /* 0x0000000a08077c24 */ /* 0x004fca000f8e02ff */
[----:B-1----:R-:W-:-:S13]  /*0240*/  ISETP.GE.AND P0, PT, R0, R7, PT ;  /* 0x000000070000720c */ /* 0x002fda0003f06270 */
[----:B------:R-:W-:Y:S05]  /*0250*/  @P0 BRA `(.L_x_1) ;  /* 0x0000000400580947 */ /* 0x000fea0003800000 */
[----:B------:R-:W0:Y:S01]  /*0260*/  LDC R6, c[0x0][0x3b0] ;  /* 0x0000ec00ff067b82 */ /* 0x000e220000000800 */
[----:B------:R-:W-:Y:S01]  /*0270*/  BSSY.RECONVERGENT B1, `(.L_x_2) ;  /* 0x000002c000017945 */ /* 0x000fe20003800200 */
[----:B------:R-:W-:Y:S01]  /*0280*/  ISETP.NE.AND P1, PT, R8, RZ, PT ;  /* 0x000000ff0800720c */ /* 0x000fe20003f25270 */
[----:B------:R-:W-:Y:S01]  /*0290*/  IMAD.MOV.U32 R10, RZ, RZ, R0 ;  /* 0x000000ffff0a7224 */ /* 0x000fe200078e0000 */
[-C--:B------:R-:W-:Y:S02]  /*02a0*/  IABS R9, R8.reuse ;  /* 0x0000000800097213 */ /* 0x080fe40000000000 */
[----:B------:R-:W-:Y:S02]  /*02b0*/  LOP3.LUT R8, RZ, R8, RZ, 0x33, !PT ;  /* 0x00000008ff087212 */ /* 0x000fe400078e33ff */
[----:B------:R-:W1:Y:S07]  /*02c0*/  LDC.64 R4, c[0x0][0x388] ;  /* 0x0000e200ff047b82 */ /* 0x000e6e0000000a00 */
.L_x_3:
[----:B--2---:R-:W2:Y:S01]  /*02d0*/  I2F.RP R2, R9 ;  /* 0x0000000900027306 */ /* 0x004ea20000209400 */
[----:B------:R-:W-:-:S07]  /*02e0*/  IABS R15, R10 ;  /* 0x0000000a000f7213 */ /* 0x000fce0000000000 */
[----:B--2---:R-:W2:Y:S02]  /*02f0*/  MUFU.RCP R2, R2 ;  /* 0x0000000200027308 */ /* 0x004ea40000001000 */
[----:B--2---:R-:W-:Y:S02]  /*0300*/  IADD3 R12, PT, PT, R2, 0xffffffe, RZ ;  /* 0x0ffffffe020c7810 */ /* 0x004fe40007ffe0ff */
[----:B0-----:R-:W-:-:S04]  /*0310*/  IABS R2, R6 ;  /* 0x0000000600027213 */ /* 0x001fc80000000000 */
[----:B------:R0:W2:Y:S02]  /*0320*/  F2I.FTZ.U32.TRUNC.NTZ R13, R12 ;  /* 0x0000000c000d7305 */ /* 0x0000a4000021f000 */
[----:B0-----:R-:W-:Y:S02]  /*0330*/  IMAD.MOV.U32 R12, RZ, RZ, RZ ;  /* 0x000000ffff0c7224 */ /* 0x001fe400078e00ff */
[----:B--2---:R-:W-:-:S04]  /*0340*/  IMAD.MOV R14, RZ, RZ, -R13 ;  /* 0x000000ffff0e7224 */ /* 0x004fc800078e0a0d */
[----:B------:R-:W-:-:S04]  /*0350*/  IMAD R11, R14, R9, RZ ;  /* 0x000000090e0b7224 */ /* 0x000fc800078e02ff */
[----:B------:R-:W-:Y:S01]  /*0360*/  IMAD.HI.U32 R14, R13, R11, R12 ;  /* 0x0000000b0d0e7227 */ /* 0x000fe200078e000c */
[----:B------:R-:W-:-:S05]  /*0370*/  MOV R13, R15 ;  /* 0x0000000f000d7202 */ /* 0x000fca0000000f00 */
[----:B------:R-:W-:-:S04]  /*0380*/  IMAD.HI.U32 R11, R14, R13, RZ ;  /* 0x0000000d0e0b7227 */ /* 0x000fc800078e00ff */
[----:B------:R-:W-:-:S04]  /*0390*/  IMAD.MOV R12, RZ, RZ, -R11 ;  /* 0x000000ffff0c7224 */ /* 0x000fc800078e0a0b */
[----:B------:R-:W-:-:S05]  /*03a0*/  IMAD R12, R2, R12, R13 ;  /* 0x0000000c020c7224 */ /* 0x000fca00078e020d */
[----:B------:R-:W-:-:S13]  /*03b0*/  ISETP.GT.U32.AND P2, PT, R9, R12, PT ;  /* 0x0000000c0900720c */ /* 0x000fda0003f44070 */
[----:B------:R-:W-:Y:S01]  /*03c0*/  @!P2 IMAD.IADD R12, R12, 0x1, -R2 ;  /* 0x000000010c0ca824 */ /* 0x000fe200078e0a02 */
[----:B------:R-:W-:-:S04]  /*03d0*/  @!P2 IADD3 R11, PT, PT, R11, 0x1, RZ ;  /* 0x000000010b0ba810 */ /* 0x000fc80007ffe0ff */
[----:B------:R-:W-:Y:S02]  /*03e0*/  ISETP.GE.U32.AND P0, PT, R12, R9, PT ;  /* 0x000000090c00720c */ /* 0x000fe40003f06070 */
[----:B------:R-:W-:-:S04]  /*03f0*/  LOP3.LUT R12, R10, R6, RZ, 0x3c, !PT ;  /* 0x000000060a0c7212 */ /* 0x000fc800078e3cff */
[----:B------:R-:W-:-:S07]  /*0400*/  ISETP.GE.AND P3, PT, R12, RZ, PT ;  /* 0x000000ff0c00720c */ /* 0x000fce0003f66270 */
[----:B------:R-:W-:-:S06]  /*0410*/  @P0 VIADD R11, R11, 0x1 ;  /* 0x000000010b0b0836 */ /* 0x000fcc0000000000 */
[----:B------:R-:W-:-:S05]  /*0420*/  @!P3 IMAD.MOV R11, RZ, RZ, -R11 ;  /* 0x000000ffff0bb224 */ /* 0x000fca00078e0a0b */
[----:B------:R-:W-:-:S04]  /*0430*/  SEL R11, R8, R11, !P1 ;  /* 0x0000000b080b7207 */ /* 0x000fc80004800000 */
[C---:B------:R-:W-:Y:S01]  /*0440*/  IADD3 R13, PT, PT, -R11.reuse, RZ, RZ ;  /* 0x000000ff0b0d7210 */ /* 0x040fe20007ffe1ff */
[----:B------:R-:W-:-:S04]  /*0450*/  VIADD R11, R11, UR4 ;  /* 0x000000040b0b7c36 */ /* 0x000fc80008000000 */
[----:B------:R-:W-:-:S04]  /*0460*/  IMAD R13, R6, R13, R10 ;  /* 0x0000000d060d7224 */ /* 0x000fc800078e020a */
[----:B------:R-:W-:-:S04]  /*0470*/  IMAD.IADD R13, R24, 0x1, R13 ;  /* 0x00000001180d7824 */ /* 0x000fc800078e020d */
[----:B------:R-:W-:-:S04]  /*0480*/  IMAD R13, R11, R6, R13 ;  /* 0x000000060b0d7224 */ /* 0x000fc800078e020d */
[----:B-1----:R-:W-:-:S06]  /*0490*/  IMAD.WIDE R12, R13, 0x4, R4 ;  /* 0x000000040d0c7825 */ /* 0x002fcc00078e0204 */
[----:B------:R-:W2:Y:S01]  /*04a0*/  LDG.E.CONSTANT R12, desc[UR12][R12.64] ;  /* 0x0000000c0c0c7981 */ /* 0x000ea2000c1e9900 */
[----:B------:R-:W0:Y:S01]  /*04b0*/  S2UR UR11, SR_CgaCtaId ;  /* 0x00000000000b79c3 */ /* 0x000e220000008800 */
[----:B------:R-:W-:Y:S02]  /*04c0*/  UMOV UR10, 0x400 ;  /* 0x00000400000a7882 */ /* 0x000fe40000000000 */
[----:B0-----:R-:W-:-:S06]  /*04d0*/  ULEA UR10, UR11, UR10, 0x18 ;  /* 0x0000000a0b0a7291 */ /* 0x001fcc000f8ec0ff */
[----:B------:R-:W-:Y:S02]  /*04e0*/  LEA R11, R10, UR10, 0x2 ;  /* 0x0000000a0a0b7c11 */ /* 0x000fe4000f8e10ff */
[----:B---3--:R-:W-:-:S04]  /*04f0*/  IADD3 R10, PT, PT, R3, R10, RZ ;  /* 0x0000000a030a7210 */ /* 0x008fc80007ffe0ff */
[----:B------:R-:W-:Y:S01]  /*0500*/  ISETP.GE.AND P0, PT, R10, R7, PT ;  /* 0x000000070a00720c */ /* 0x000fe20003f06270 */
[----:B--2---:R2:W-:-:S12]  /*0510*/  STS [R11], R12 ;  /* 0x0000000c0b007388 */ /* 0x0045d80000000800 */
[----:B------:R-:W-:Y:S05]  /*0520*/  @!P0 BRA `(.L_x_3) ;  /* 0xfffffffc00688947 */ /* 0x000fea000383ffff */
[----:B------:R-:W-:Y:S05]  /*0530*/  BSYNC.RECONVERGENT B1 ;  /* 0x0000000000017941 */ /* 0x000fea0003800200 */
.L_x_2:
[----:B------:R-:W0:Y:S01]  /*0540*/  LDC R8, c[0x0][0x3b0] ;  /* 0x0000ec00ff087b82 */ /* 0x000e220000000800 */
[----:B------:R-:W-:Y:S01]  /*0550*/  ISETP.NE.AND P3, PT, R6, RZ, PT ;  /* 0x000000ff0600720c */ /* 0x000fe20003f65270 */
[----:B------:R-:W-:Y:S01]  /*0560*/  IMAD.MOV.U32 R9, RZ, RZ, R0 ;  /* 0x000000ffff097224 */ /* 0x000fe200078e0000 */
[----:B------:R-:W-:-:S05]  /*0570*/  LOP3.LUT R6, RZ, R6, RZ, 0x33, !PT ;  /* 0x00000006ff067212 */ /* 0x000fca00078e33ff */
[----:B------:R-:W1:Y:S06]  /*0580*/  LDC.64 R4, c[0x0][0x390] ;  /* 0x0000e400ff047b82 */ /* 0x000e6c0000000a00 */
.L_x_4:
[----:B--2---:R-:W2:Y:S01]  /*0590*/  I2F.RP R12, R2 ;  /* 0x00000002000c7306 */ /* 0x004ea20000209400 */
[----:B----4-:R-:W-:Y:S01]  /*05a0*/  IMAD.MOV.U32 R10, RZ, RZ, RZ ;  /* 0x000000ffff0a7224 */ /* 0x010fe200078e00ff */
[----:B------:R-:W-:-:S06]  /*05b0*/  IABS R14, R9 ;  /* 0x00000009000e7213 */ /* 0x000fcc0000000000 */
[----:B--2---:R-:W2:Y:S02]  /*05c0*/  MUFU.RCP R12, R12 ;  /* 0x0000000c000c7308 */ /* 0x004ea40000001000 */
[----:B--2---:R-:W-:-:S06]  /*05d0*/  VIADD R13, R12, 0xffffffe ;  /* 0x0ffffffe0c0d7836 */ /* 0x004fcc0000000000 */
[----:B------:R-:W2:Y:S02]  /*05e0*/  F2I.FTZ.U32.TRUNC.NTZ R11, R13 ;  /* 0x0000000d000b7305 */ /* 0x000ea4000021f000 */
[----:B--2---:R-:W-:-:S05]  /*05f0*/  IADD3 R15, PT, PT, RZ, -R11, RZ ;  /* 0x8000000bff0f7210 */ /* 0x004fca0007ffe0ff */
[----:B------:R-:W-:-:S04]  /*0600*/  IMAD R15, R15, R2, RZ ;  /* 0x000000020f0f7224 */ /* 0x000fc800078e02ff */
[----:B------:R-:W-:-:S04]  /*0610*/  IMAD.HI.U32 R10, R11, R15, R10 ;  /* 0x0000000f0b0a7227 */ /* 0x000fc800078e000a */
[----:B------:R-:W-:Y:S01]  /*0620*/  IMAD.MOV.U32 R11, RZ, RZ, R14 ;  /* 0x000000ffff0b7224 */ /* 0x000fe200078e000e */
[----:B0-----:R-:W-:-:S03]  /*0630*/  IABS R14, R8 ;  /* 0x00000008000e7213 */ /* 0x001fc60000000000 */
[----:B------:R-:W-:-:S05]  /*0640*/  IMAD.HI.U32 R10, R10, R11, RZ ;  /* 0x0000000b0a0a7227 */ /* 0x000fca00078e00ff */
[----:B------:R-:W-:-:S05]  /*0650*/  IADD3 R12, PT, PT, -R10, RZ, RZ ;  /* 0x000000ff0a0c7210 */ /* 0x000fca0007ffe1ff */
[----:B------:R-:W-:-:S05]  /*0660*/  IMAD R11, R14, R12, R11 ;  /* 0x0000000c0e0b7224 */ /* 0x000fca00078e020b */
[----:B------:R-:W-:-:S13]  /*0670*/  ISETP.GT.U32.AND P1, PT, R2, R11, PT ;  /* 0x0000000b0200720c */ /* 0x000fda0003f24070 */
[----:B------:R-:W-:Y:S02]  /*0680*/  @!P1 IMAD.IADD R11, R11, 0x1, -R14 ;  /* 0x000000010b0b9824 */ /* 0x000fe400078e0a0e */
[----:B------:R-:W-:-:S03]  /*0690*/  @!P1 VIADD R10, R10, 0x1 ;  /* 0x000000010a0a9836 */ /* 0x000fc60000000000 */
[----:B------:R-:W-:Y:S02]  /*06a0*/  ISETP.GE.U32.AND P0, PT, R11, R2, PT ;  /* 0x000000020b00720c */ /* 0x000fe40003f06070 */
[----:B------:R-:W-:-:S04]  /*06b0*/  LOP3.LUT R11, R9, R8, RZ, 0x3c, !PT ;  /* 0x00000008090b7212 */ /* 0x000fc800078e3cff */
[----:B------:R-:W-:-:S07]  /*06c0*/  ISETP.GE.AND P2, PT, R11, RZ, PT ;  /* 0x000000ff0b00720c */ /* 0x000fce0003f46270 */
[----:B------:R-:W-:-:S06]  /*06d0*/  @P0 IADD3 R10, PT, PT, R10, 0x1, RZ ;  /* 0x000000010a0a0810 */ /* 0x000fcc0007ffe0ff */
[----:B------:R-:W-:-:S05]  /*06e0*/  @!P2 IMAD.MOV R10, RZ, RZ, -R10 ;  /* 0x000000ffff0aa224 */ /* 0x000fca00078e0a0a */
[----:B------:R-:W-:-:S04]  /*06f0*/  SEL R10, R6, R10, !P3 ;  /* 0x0000000a060a7207 */ /* 0x000fc80005800000 */
[----:B------:R-:W-:Y:S01]  /*0700*/  IADD3 R13, PT, PT, R10, UR4, RZ ;  /* 0x000000040a0d7c10 */ /* 0x000fe2000fffe0ff */
[----:B------:R-:W-:-:S04]  /*0710*/  IMAD.MOV R11, RZ, RZ, -R10 ;  /* 0x000000ffff0b7224 */ /* 0x000fc800078e0a0a */
[----:B------:R-:W-:-:S04]  /*0720*/  IMAD R11, R8, R11, R9 ;  /* 0x0000000b080b7224 */ /* 0x000fc800078e0209 */
[----:B------:R-:W-:-:S04]  /*0730*/  IMAD.IADD R11, R24, 0x1, R11 ;  /* 0x00000001180b7824 */ /* 0x000fc800078e020b */
[----:B------:R-:W-:-:S04]  /*0740*/  IMAD R11, R13, R8, R11 ;  /* 0x000000080d0b7224 */ /* 0x000fc800078e020b */
[----:B-1----:R-:W-:-:S06]  /*0750*/  IMAD.WIDE R10, R11, 0x4, R4 ;  /* 0x000000040b0a7825 */ /* 0x002fcc00078e0204 */
[----:B------:R-:W2:Y:S01]  /*0760*/  LDG.E.CONSTANT R10, desc[UR12][R10.64] ;  /* 0x0000000c0a0a7981 */ /* 0x000ea2000c1e9900 */
[----:B------:R-:W-:Y:S01]  /*0770*/  LEA R13, R9, UR6, 0x2 ;  /* 0x00000006090d7c11 */ /* 0x000fe2000f8e10ff */
[----:B------:R-:W-:-:S05]  /*0780*/  IMAD.IADD R9, R3, 0x1, R9 ;  /* 0x0000000103097824 */ /* 0x000fca00078e0209 */
[----:B------:R-:W-:Y:S01]  /*0790*/  ISETP.GE.AND P0, PT, R9, R7, PT ;  /* 0x000000070900720c */ /* 0x000fe20003f06270 */
[----:B--2---:R4:W-:-:S12]  /*07a0*/  STS [R13], R10 ;  /* 0x0000000a0d007388 */ /* 0x0049d80000000800 */
[----:B------:R-:W-:Y:S05]  /*07b0*/  @!P0 BRA `(.L_x_4) ;  /* 0xfffffffc00748947 */ /* 0x000fea000383ffff */
.L_x_1:
[----:B------:R-:W-:Y:S05]  /*07c0*/  BSYNC.RECONVERGENT B0 ;  /* 0x0000000000007941 */ /* 0x000fea0003800200 */
.L_x_0:
[----:B------:R-:W0:Y:S02]  /*07d0*/  LDCU UR10, c[0x0][0x3a8] ;  /* 0x00007500ff0a77ac */ /* 0x000e240008000800 */
[----:B0-----:R-:W-:-:S04]  /*07e0*/  UIADD3 UR10, UPT, UPT, -UR5, UR10, URZ ;  /* 0x0000000a050a7290 */ /* 0x001fc8000fffe1ff */
[----:B------:R-:W-:Y:S01]  /*07f0*/  UISETP.GE.AND UP0, UPT, UR10, 0x1, UPT ;  /* 0x000000010a00788c */ /* 0x000fe2000bf06270 */
[----:B------:R-:W-:Y:S08]  /*0800*/  BAR.SYNC.DEFER_BLOCKING 0x0 ;  /* 0x0000000000007b1d */ /* 0x000ff00000010000 */
[----:B------:R-:W-:Y:S05]  /*0810*/  BRA.U !UP0, `(.L_x_5) ;  /* 0x0000002108e47547 */ /* 0x000fea000b800000 */
[----:B------:R-:W-:-:S07]  /*0820*/  HFMA2 R21, -RZ, RZ, 0, 0 ;  /* 0x00000000ff157431 */ /* 0x000fce00000001ff */
.L_x_49:
[----:B------:R-:W-:Y:S01]  /*0830*/  UISETP.LT.AND UP0, UPT, UR9, 0x4, UPT ;  /* 0x000000040900788c */ /* 0x000fe2000bf01270 */
[----:B------:R-:W-:Y:S01]  /*0840*/  BSSY.RECONVERGENT B0, `(.L_x_6) ;  /* 0x0000137000007945 */ /* 0x000fe20003800200 */
[----:B0-----:R-:W0:Y:S02]  /*0850*/  LDCU UR16, c[0x0][0x3b4] ;  /* 0x00007680ff1077ac */ /* 0x001e240008000800 */
[----:B------:R-:W-:Y:S01]  /*0860*/  USEL UR15, UR9, 0x4, UP0 ;  /* 0x00000004090f7887 */ /* 0x000fe20008000000 */
[----:B-1----:R-:W1:Y:S05]  /*0870*/  LDCU UR17, c[0x0][0x3b4] ;  /* 0x00007680ff1177ac */ /* 0x002e6a0008000800 */
[----:B------:R-:W-:-:S13]  /*0880*/  ISETP.GE.AND P0, PT, R0, UR15, PT ;  /* 0x0000000f00007c0c */ /* 0x000fda000bf06270 */
[----:B01--4-:R-:W-:Y:S05]  /*0890*/  @P0 BRA `(.L_x_7) ;  /* 0x0000001000c40947 */ /* 0x013fea0003800000 */
[----:B------:R-:W0:Y:S01]  /*08a0*/  LDCU UR10, c[0x0][0x3b0] ;  /* 0x00007600ff0a77ac */ /* 0x000e220008000800 */
[----:B------:R-:W1:Y:S01]  /*08b0*/  LDC R4, c[0x0][0x3b0] ;  /* 0x0000ec00ff047b82 */ /* 0x000e620000000800 */
[----:B------:R-:W-:Y:S01]  /*08c0*/  VIADD R2, R21, UR5 ;  /* 0x0000000515027c36 */ /* 0x000fe20008000000 */
[----:B0-----:R-:W-:-:S04]  /*08d0*/  ULOP3.LUT UR10, UR10, 0x3, URZ, 0xc0, !UPT ;  /* 0x000000030a0a7892 */ /* 0x001fc8000f8ec0ff */
[----:B------:R-:W-:Y:S01]  /*08e0*/  UISETP.NE.AND UP0, UPT, UR10, URZ, UPT ;  /* 0x000000ff0a00728c */ /* 0x000fe2000bf05270 */
[----:B-1----:R-:W-:-:S08]  /*08f0*/  IMAD R2, R2, R4, R25 ;  /* 0x0000000402027224 */ /* 0x002fd000078e0219 */
[----:B------:R-:W-:Y:S05]  /*0900*/  BRA.U UP0, `(.L_x_8) ;  /* 0x0000000500c07547 */ /* 0x000fea000b800000 */
[----:B------:R-:W-:-:S13]  /*0910*/  ISETP.GT.AND P0, PT, R4, RZ, PT ;  /* 0x000000ff0400720c */ /* 0x000fda0003f04270 */
[----:B------:R-:W-:Y:S05]  /*0920*/  @P0 BRA `(.L_x_9) ;  /* 0x00000000002c0947 */ /* 0x000fea0003800000 */
[----:B------:R-:W-:Y:S01]  /*0930*/  BSSY.RECONVERGENT B1, `(.L_x_10) ;  /* 0x0000009000017945 */ /* 0x000fe20003800200 */
[----:B------:R-:W-:-:S07]  /*0940*/  IMAD.MOV.U32 R2, RZ, RZ, R0 ;  /* 0x000000ffff027224 */ /* 0x000fce00078e0000 */
.L_x_11:
[----:B------:R-:W-:Y:S01]  /*0950*/  LEA R4, R21, R2, 0x2 ;  /* 0x0000000215047211 */ /* 0x000fe200078e10ff */
[----:B------:R-:W-:Y:S01]  /*0960*/  FMUL R5, RZ, UR16 ;  /* 0x00000010ff057c20 */ /* 0x000fe20008400000 */
[----:B---3--:R-:W-:Y:S02]  /*0970*/  IMAD.IADD R2, R3, 0x1, R2 ;  /* 0x0000000103027824 */ /* 0x008fe400078e0202 */
[----:B------:R-:W-:-:S03]  /*0980*/  LEA R4, R4, UR7, 0x2 ;  /* 0x0000000704047c11 */ /* 0x000fc6000f8e10ff */
[----:B------:R-:W-:Y:S02]  /*0990*/  ISETP.GE.AND P0, PT, R2, UR15, PT ;  /* 0x0000000f02007c0c */ /* 0x000fe4000bf06270 */
[----:B------:R0:W-:Y:S11]  /*09a0*/  STS [R4], R5 ;  /* 0x0000000504007388 */ /* 0x0001f60000000800 */
[----:B0-----:R-:W-:Y:S05]  /*09b0*/  @!P0 BRA `(.L_x_11) ;  /* 0xfffffffc00e48947 */ /* 0x001fea000383ffff */
[----:B------:R-:W-:Y:S05]  /*09c0*/  BSYNC.RECONVERGENT B1 ;  /* 0x0000000000017941 */ /* 0x000fea0003800200 */
.L_x_10:
[----:B------:R-:W-:Y:S05]  /*09d0*/  BRA `(.L_x_7) ;  /* 0x0000001000747947 */ /* 0x000fea0003800000 */
.L_x_9:
[----:B------:R-:W-:Y:S01]  /*09e0*/  BSSY.RECONVERGENT B1, `(.L_x_12) ;  /* 0x0000061000017945 */ /* 0x000fe20003800200 */
[----:B------:R-:W-:-:S07]  /*09f0*/  IMAD.MOV.U32 R22, RZ, RZ, R0 ;  /* 0x000000ffff167224 */ /* 0x000fce00078e0000 */
.L_x_16:
[----:B------:R-:W0:Y:S01]  /*0a00*/  LDC R27, c[0x0][0x3b0] ;  /* 0x0000ec00ff1b7b82 */ /* 0x000e220000000800 */
[----:B------:R-:W-:Y:S01]  /*0a10*/  MOV R20, RZ ;  /* 0x000000ff00147202 */ /* 0x000fe20000000f00 */
[----:B------:R-:W-:Y:S01]  /*0a20*/  IMAD.MOV.U32 R29, RZ, RZ, RZ ;  /* 0x000000ffff1d7224 */ /* 0x000fe200078e00ff */
[----:B0-----:R-:W-:-:S13]  /*0a30*/  ISETP.GE.U32.AND P0, PT, R27, 0xd, PT ;  /* 0x0000000d1b00780c */ /* 0x001fda0003f06070 */
[----:B------:R-:W-:Y:S05]  /*0a40*/  @!P0 BRA `(.L_x_13) ;  /* 0x0000000000a88947 */ /* 0x000fea0003800000 */
[----:B------:R-:W0:Y:S01]  /*0a50*/  S2R R5, SR_CgaCtaId ;  /* 0x0000000000057919 */ /* 0x000e220000008800 */
[----:B------:R-:W-:Y:S01]  /*0a60*/  MOV R26, 0x400 ;  /* 0x00000400001a7802 */ /* 0x000fe20000000f00 */
[----:B------:R-:W-:Y:S01]  /*0a70*/  IMAD.MOV.U32 R20, RZ, RZ, RZ ;  /* 0x000000ffff147224 */ /* 0x000fe200078e00ff */
[----:B------:R-:W-:Y:S02]  /*0a80*/  CS2R R28, SRZ ;  /* 0x00000000001c7805 */ /* 0x000fe4000001ff00 */
[----:B0-----:R-:W-:-:S07]  /*0a90*/  LEA R26, R5, R26, 0x18 ;  /* 0x0000001a051a7211 */ /* 0x001fce00078ec0ff */
.L_x_14:
[----:B------:R-:W0:Y:S01]  /*0aa0*/  LDC.64 R34, c[0x0][0x380] ;  /* 0x0000e000ff227b82 */ /* 0x000e220000000a00 */
[----:B------:R-:W-:-:S05]  /*0ab0*/  IADD3 R5, PT, PT, R2, R29, RZ ;  /* 0x0000001d02057210 */ /* 0x000fca0007ffe0ff */
[----:B0-----:R-:W-:-:S05]  /*0ac0*/  IMAD.WIDE R34, R5, 0x4, R34 ;  /* 0x0000000405227825 */ /* 0x001fca00078e0222 */
[----:B------:R-:W2:Y:S01]  /*0ad0*/  LDG.E.128.CONSTANT R4, desc[UR12][R34.64] ;  /* 0x0000000c22047981 */ /* 0x000ea2000c1e9d00 */
[----:B------:R-:W-:-:S03]  /*0ae0*/  IMAD R9, R22, R27, R29 ;  /* 0x0000001b16097224 */ /* 0x000fc600078e021d */
[----:B----4-:R-:W4:Y:S01]  /*0af0*/  LDG.E.128.CONSTANT R12, desc[UR12][R34.64+0x10] ;  /* 0x0000100c220c7981 */ /* 0x010f22000c1e9d00 */
[----:B------:R-:W-:-:S05]  /*0b00*/  IMAD R30, R9, 0x4, R26 ;  /* 0x00000004091e7824 */ /* 0x000fca00078e021a */
[----:B------:R-:W2:Y:S04]  /*0b10*/  LDS.128 R8, [R30] ;  /* 0x000000001e087984 */ /* 0x000ea80000000c00 */
[----:B------:R-:W4:Y:S01]  /*0b20*/  LDS.128 R16, [R30+0x10] ;  /* 0x000010001e107984 */ /* 0x000f220000000c00 */
[----:B--2---:R-:W-:-:S04]  /*0b30*/  FMUL R5, R5, R9 ;  /* 0x0000000905057220 */ /* 0x004fc80000400000 */
[----:B------:R-:W-:Y:S01]  /*0b40*/  FFMA R5, R4, R8, R5 ;  /* 0x0000000804057223 */ /* 0x000fe20000000005 */
[----:B----4-:R-:W-:-:S03]  /*0b50*/  FMUL R13, R13, R17 ;  /* 0x000000110d0d7220 */ /* 0x010fc60000400000 */
[----:B------:R-:W-:Y:S01]  /*0b60*/  FFMA R6, R6, R10, R5 ;  /* 0x0000000a06067223 */ /* 0x000fe20000000005 */
[----:B------:R-:W-:-:S03]  /*0b70*/  FFMA R13, R12, R16, R13 ;  /* 0x000000100c0d7223 */ /* 0x000fc6000000000d */
[----:B------:R-:W-:Y:S02]  /*0b80*/  FFMA R31, R7, R11, R6 ;  /* 0x0000000b071f7223 */ /* 0x000fe40000000006 */
[----:B------:R-:W2:Y:S04]  /*0b90*/  LDG.E.128.CONSTANT R8, desc[UR12][R34.64+0x20] ;  /* 0x0000200c22087981 */ /* 0x000ea8000c1e9d00 */
[----:B------:R-:W4:Y:S01]  /*0ba0*/  LDG.E.128.CONSTANT R4, desc[UR12][R34.64+0x30] ;  /* 0x0000300c22047981 */ /* 0x000f22000c1e9d00 */
[----:B------:R-:W-:Y:S01]  /*0bb0*/  FFMA R14, R14, R18, R13 ;  /* 0x000000120e0e7223 */ /* 0x000fe2000000000d */
[----:B------:R-:W-:Y:S02]  /*0bc0*/  VIADD R28, R28, 0x4 ;  /* 0x000000041c1c7836 */ /* 0x000fe40000000000 */
[----:B------:R-:W-:Y:S01]  /*0bd0*/  FADD R31, R31, R20 ;  /* 0x000000141f1f7221 */ /* 0x000fe20000000000 */
[----:B------:R-:W-:Y:S01]  /*0be0*/  IADD3 R29, PT, PT, R29, 0x10, RZ ;  /* 0x000000101d1d7810 */ /* 0x000fe20007ffe0ff */
[----:B------:R-:W-:-:S02]  /*0bf0*/  FFMA R32, R15, R19, R14 ;  /* 0x000000130f207223 */ /* 0x000fc4000000000e */
[----:B------:R-:W2:Y:S01]  /*0c00*/  LDS.128 R12, [R30+0x20] ;  /* 0x000020001e0c7984 */ /* 0x000ea20000000c00 */
[----:B------:R-:W-:Y:S01]  /*0c10*/  ISETP.NE.AND P0, PT, R28, UR8, PT ;  /* 0x000000081c007c0c */ /* 0x000fe2000bf05270 */
[----:B------:R-:W-:Y:S02]  /*0c20*/  FADD R31, R31, R32 ;  /* 0x000000201f1f7221 */ /* 0x000fe40000000000 */
[----:B------:R-:W4:Y:S01]  /*0c30*/  LDS.128 R16, [R30+0x30] ;  /* 0x000030001e107984 */ /* 0x000f220000000c00 */
[----:B--2---:R-:W-:-:S04]  /*0c40*/  FMUL R9, R9, R13 ;  /* 0x0000000d09097220 */ /* 0x004fc80000400000 */
[----:B------:R-:W-:Y:S01]  /*0c50*/  FFMA R9, R8, R12, R9 ;  /* 0x0000000c08097223 */ /* 0x000fe20000000009 */
[----:B----4-:R-:W-:-:S03]  /*0c60*/  FMUL R5, R5, R17 ;  /* 0x0000001105057220 */ /* 0x010fc60000400000 */
[----:B------:R-:W-:Y:S01]  /*0c70*/  FFMA R10, R10, R14, R9 ;  /* 0x0000000e0a0a7223 */ /* 0x000fe20000000009 */
[----:B------:R-:W-:-:S03]  /*0c80*/  FFMA R5, R4, R16, R5 ;  /* 0x0000001004057223 */ /* 0x000fc60000000005 */
[----:B------:R-:W-:Y:S01]  /*0c90*/  FFMA R10, R11, R15, R10 ;  /* 0x0000000f0b0a7223 */ /* 0x000fe2000000000a */
[----:B------:R-:W-:-:S03]  /*0ca0*/  FFMA R6, R6, R18, R5 ;  /* 0x0000001206067223 */ /* 0x000fc60000000005 */
[----:B------:R-:W-:Y:S01]  /*0cb0*/  FADD R10, R31, R10 ;  /* 0x0000000a1f0a7221 */ /* 0x000fe20000000000 */
[----:B------:R-:W-:-:S04]  /*0cc0*/  FFMA R7, R7, R19, R6 ;  /* 0x0000001307077223 */ /* 0x000fc80000000006 */
[----:B------:R-:W-:Y:S01]  /*0cd0*/  FADD R20, R10, R7 ;  /* 0x000000070a147221 */ /* 0x000fe20000000000 */
[----:B------:R-:W-:Y:S06]  /*0ce0*/  @P0 BRA `(.L_x_14) ;  /* 0xfffffffc006c0947 */ /* 0x000fec000383ffff */
.L_x_13:
[----:B------:R-:W0:Y:S02]  /*0cf0*/  LDC R4, c[0x0][0x3b0] ;  /* 0x0000ec00ff047b82 */ /* 0x000e240000000800 */
[----:B0-----:R-:W-:-:S05]  /*0d00*/  VIADD R4, R4, 0xffffffff ;  /* 0xffffffff04047836 */ /* 0x001fca0000000000 */
[----:B------:R-:W-:-:S04]  /*0d10*/  LEA.HI R4, R4, 0x1, RZ, 0x1e ;  /* 0x0000000104047811 */ /* 0x000fc800078ff0ff */
[----:B------:R-:W-:-:S04]  /*0d20*/  LOP3.LUT R12, R4, 0x3, RZ, 0xc0, !PT ;  /* 0x00000003040c7812 */ /* 0x000fc800078ec0ff */
[----:B------:R-:W-:-:S13]  /*0d30*/  ISETP.NE.AND P0, PT, R12, RZ, PT ;  /* 0x000000ff0c00720c */ /* 0x000fda0003f05270 */
[----:B------:R-:W-:Y:S05]  /*0d40*/  @!P0 BRA `(.L_x_15) ;  /* 0x0000000000808947 */ /* 0x000fea0003800000 */
[----:B------:R-:W0:Y:S01]  /*0d50*/  LDC.64 R30, c[0x0][0x380] ;  /* 0x0000e000ff1e7b82 */ /* 0x000e220000000a00 */
[----:B------:R-:W-:-:S05]  /*0d60*/  IADD3 R5, PT, PT, R2, R29, RZ ;  /* 0x0000001d02057210 */ /* 0x000fca0007ffe0ff */
[----:B0-----:R-:W-:-:S05]  /*0d70*/  IMAD.WIDE R30, R5, 0x4, R30 ;  /* 0x00000004051e7825 */ /* 0x001fca00078e021e */
[----:B------:R-:W2:Y:S01]  /*0d80*/  LDG.E.128.CONSTANT R4, desc[UR12][R30.64] ;  /* 0x0000000c1e047981 */ /* 0x000ea2000c1e9d00 */
[----:B------:R-:W0:Y:S01]  /*0d90*/  S2UR UR11, SR_CgaCtaId ;  /* 0x00000000000b79c3 */ /* 0x000e220000008800 */
[----:B------:R-:W-:Y:S01]  /*0da0*/  UMOV UR10, 0x400 ;  /* 0x00000400000a7882 */ /* 0x000fe20000000000 */
[----:B------:R-:W-:Y:S01]  /*0db0*/  IMAD R26, R22, R27, R29 ;  /* 0x0000001b161a7224 */ /* 0x000fe200078e021d */
[----:B------:R-:W-:Y:S01]  /*0dc0*/  ISETP.NE.AND P0, PT, R12, 0x1, PT ;  /* 0x000000010c00780c */ /* 0x000fe20003f05270 */
[----:B0-----:R-:W-:-:S06]  /*0dd0*/  ULEA UR10, UR11, UR10, 0x18 ;  /* 0x0000000a0b0a7291 */ /* 0x001fcc000f8ec0ff */
[----:B------:R-:W-:-:S05]  /*0de0*/  LEA R26, R26, UR10, 0x2 ;  /* 0x0000000a1a1a7c11 */ /* 0x000fca000f8e10ff */
[----:B----4-:R-:W2:Y:S02]  /*0df0*/  LDS.128 R8, [R26] ;  /* 0x000000001a087984 */ /* 0x010ea40000000c00 */
[----:B--2---:R-:W-:-:S04]  /*0e00*/  FMUL R5, R5, R9 ;  /* 0x0000000905057220 */ /* 0x004fc80000400000 */
[----:B------:R-:W-:-:S04]  /*0e10*/  FFMA R5, R4, R8, R5 ;  /* 0x0000000804057223 */ /* 0x000fc80000000005 */
[----:B------:R-:W-:-:S04]  /*0e20*/  FFMA R6, R6, R10, R5 ;  /* 0x0000000a06067223 */ /* 0x000fc80000000005 */
[----:B------:R-:W-:-:S04]  /*0e30*/  FFMA R7, R7, R11, R6 ;  /* 0x0000000b07077223 */ /* 0x000fc80000000006 */
[----:B------:R-:W-:Y:S01]  /*0e40*/  FADD R20, R20, R7 ;  /* 0x0000000714147221 */ /* 0x000fe20000000000 */
[----:B------:R-:W-:Y:S06]  /*0e50*/  @!P0 BRA `(.L_x_15) ;  /* 0x00000000003c8947 */ /* 0x000fec0003800000 */
[----:B------:R-:W-:Y:S01]  /*0e60*/  ISETP.NE.AND P0, PT, R12, 0x2, PT ;  /* 0x000000020c00780c */ /* 0x000fe20003f05270 */
[----:B------:R-:W2:Y:S04]  /*0e70*/  LDG.E.128.CONSTANT R4, desc[UR12][R30.64+0x10] ;  /* 0x0000100c1e047981 */ /* 0x000ea8000c1e9d00 */
[----:B------:R-:W2:Y:S08]  /*0e80*/  LDS.128 R12, [R26+0x10] ;  /* 0x000010001a0c7984 */ /* 0x000eb00000000c00 */
[----:B------:R-:W4:Y:S04]  /*0e90*/  @P0 LDG.E.128.CONSTANT R8, desc[UR12][R30.64+0x20] ;  /* 0x0000200c1e080981 */ /* 0x000f28000c1e9d00 */
[----:B------:R-:W4:Y:S01]  /*0ea0*/  @P0 LDS.128 R16, [R26+0x20] ;  /* 0x000020001a100984 */ /* 0x000f220000000c00 */
[----:B--2---:R-:W-:-:S04]  /*0eb0*/  FMUL R5, R5, R13 ;  /* 0x0000000d05057220 */ /* 0x004fc80000400000 */
[----:B------:R-:W-:-:S04]  /*0ec0*/  FFMA R5, R4, R12, R5 ;  /* 0x0000000c04057223 */ /* 0x000fc80000000005 */
[----:B------:R-:W-:Y:S01]  /*0ed0*/  FFMA R6, R6, R14, R5 ;  /* 0x0000000e06067223 */ /* 0x000fe20000000005 */
[----:B----4-:R-:W-:-:S03]  /*0ee0*/  @P0 FMUL R9, R9, R17 ;  /* 0x0000001109090220 */ /* 0x010fc60000400000 */
[----:B------:R-:W-:Y:S01]  /*0ef0*/  FFMA R7, R7, R15, R6 ;  /* 0x0000000f07077223 */ /* 0x000fe20000000006 */
[----:B------:R-:W-:-:S03]  /*0f00*/  @P0 FFMA R9, R8, R16, R9 ;  /* 0x0000001008090223 */ /* 0x000fc60000000009 */
[----:B------:R-:W-:Y:S01]  /*0f10*/  FADD R20, R20, R7 ;  /* 0x0000000714147221 */ /* 0x000fe20000000000 */
[----:B------:R-:W-:-:S04]  /*0f20*/  @P0 FFMA R10, R10, R18, R9 ;  /* 0x000000120a0a0223 */ /* 0x000fc80000000009 */
[----:B------:R-:W-:-:S04]  /*0f30*/  @P0 FFMA R11, R11, R19, R10 ;  /* 0x000000130b0b0223 */ /* 0x000fc8000000000a */
[----:B------:R-:W-:-:S07]  /*0f40*/  @P0 FADD R20, R20, R11 ;  /* 0x0000000b14140221 */ /* 0x000fce0000000000 */
.L_x_15:
[----:B------:R-:W0:Y:S01]  /*0f50*/  LDCU UR10, c[0x0][0x3b4] ;  /* 0x00007680ff0a77ac */ /* 0x000e220008000800 */
[----:B------:R-:W-:Y:S01]  /*0f60*/  IMAD R4, R21, 0x4, R22 ;  /* 0x0000000415047824 */ /* 0x000fe200078e0216 */
[----:B---3--:R-:W-:Y:S01]  /*0f70*/  IADD3 R22, PT, PT, R3, R22, RZ ;  /* 0x0000001603167210 */ /* 0x008fe20007ffe0ff */
[----:B------:R-:W-:-:S03]  /*0f80*/  UISETP.LT.AND UP0, UPT, UR9, 0x4, UPT ;  /* 0x000000040900788c */ /* 0x000fc6000bf01270 */
[----:B------:R-:W-:Y:S01]  /*0f90*/  LEA R5, R4, UR7, 0x2 ;  /* 0x0000000704057c11 */ /* 0x000fe2000f8e10ff */
[----:B0-----:R-:W-:Y:S01]  /*0fa0*/  FMUL R20, R20, UR10 ;  /* 0x0000000a14147c20 */ /* 0x001fe20008400000 */
[----:B------:R-:W-:-:S04]  /*0fb0*/  USEL UR10, UR9, 0x4, UP0 ;  /* 0x00000004090a7887 */ /* 0x000fc80008000000 */
[----:B------:R0:W-:Y:S02]  /*0fc0*/  STS [R5], R20 ;  /* 0x0000001405007388 */ /* 0x0001e40000000800 */
[----:B------:R-:W-:-:S13]  /*0fd0*/  ISETP.GE.AND P0, PT, R22, UR10, PT ;  /* 0x0000000a16007c0c */ /* 0x000fda000bf06270 */
[----:B0-----:R-:W-:Y:S05]  /*0fe0*/  @!P0 BRA `(.L_x_16) ;  /* 0xfffffff800848947 */ /* 0x001fea000383ffff */
[----:B------:R-:W-:Y:S05]  /*0ff0*/  BSYNC.RECONVERGENT B1 ;  /* 0x0000000000017941 */ /* 0x000fea0003800200 */
.L_x_12:
[----:B------:R-:W-:Y:S05]  /*1000*/  BRA `(.L_x_7) ;  /* 0x0000000800e87947 */ /* 0x000fea0003800000 */
.L_x_8:
[----:B------:R-:W0:Y:S01]  /*1010*/  S2R R7, SR_TID.X ;  /* 0x0000000000077919 */ /* 0x000e220000002100 */
[----:B------:R-:W-:-:S13]  /*1020*/  ISETP.GT.AND P0, PT, R4, RZ, PT ;  /* 0x000000ff0400720c */ /* 0x000fda0003f04270 */
[----:B------:R-:W-:Y:S05]  /*1030*/  @P0 BRA `(.L_x_17) ;  /* 0x0000000000480947 */ /* 0x000fea0003800000 */
[----:B------:R-:W1:Y:S01]  /*1040*/  S2UR UR11, SR_CgaCtaId ;  /* 0x00000000000b79c3 */ /* 0x000e620000008800 */
[----:B------:R-:W-:Y:S01]  /*1050*/  UMOV UR10, 0x400 ;  /* 0x00000400000a7882 */ /* 0x000fe20000000000 */
[----:B0-----:R-:W-:Y:S01]  /*1060*/  IMAD R2, R4, 0x8, R7 ;  /* 0x0000000804027824 */ /* 0x001fe200078e0207 */
[----:B------:R-:W-:Y:S01]  /*1070*/  BSSY.RECONVERGENT B1, `(.L_x_18) ;  /* 0x000000d000017945 */ /* 0x000fe20003800200 */
[----:B------:R-:W-:Y:S01]  /*1080*/  MOV R4, R7 ;  /* 0x0000000700047202 */ /* 0x000fe20000000f00 */
[----:B-1----:R-:W-:-:S06]  /*1090*/  ULEA UR10, UR11, UR10, 0x18 ;  /* 0x0000000a0b0a7291 */ /* 0x002fcc000f8ec0ff */
[----:B------:R-:W-:-:S05]  /*10a0*/  LEA R2, R2, UR10, 0x2 ;  /* 0x0000000a02027c11 */ /* 0x000fca000f8e10ff */
[----:B------:R-:W-:-:S07]  /*10b0*/  IMAD R2, R21, 0x10, R2 ;  /* 0x0000001015027824 */ /* 0x000fce00078e0202 */
.L_x_19:
[----:B------:R-:W-:Y:S01]  /*10c0*/  UISETP.LT.AND UP0, UPT, UR9, 0x4, UPT ;  /* 0x000000040900788c */ /* 0x000fe2000bf01270 */
[----:B---3--:R-:W-:Y:S01]  /*10d0*/  IADD3 R4, PT, PT, R3, R4, RZ ;  /* 0x0000000403047210 */ /* 0x008fe20007ffe0ff */
[----:B------:R-:W-:Y:S02]  /*10e0*/  FMUL R5, RZ, UR17 ;  /* 0x00000011ff057c20 */ /* 0x000fe40008400000 */
[----:B------:R-:W-:-:S03]  /*10f0*/  USEL UR10, UR9, 0x4, UP0 ;  /* 0x00000004090a7887 */ /* 0x000fc60008000000 */
[----:B------:R0:W-:Y:S03]  /*1100*/  STS [R2], R5 ;  /* 0x0000000502007388 */ /* 0x0001e60000000800 */
[----:B------:R-:W-:Y:S01]  /*1110*/  ISETP.GE.AND P0, PT, R4, UR10, PT ;  /* 0x0000000a04007c0c */ /* 0x000fe2000bf06270 */
[----:B0-----:R-:W-:-:S12]  /*1120*/  IMAD R2, R3, 0x4, R2 ;  /* 0x0000000403027824 */ /* 0x001fd800078e0202 */
[----:B------:R-:W-:Y:S05]  /*1130*/  @!P0 BRA `(.L_x_19) ;  /* 0xfffffffc00e08947 */ /* 0x000fea000383ffff */
[----:B------:R-:W-:Y:S05]  /*1140*/  BSYNC.RECONVERGENT B1 ;  /* 0x0000000000017941 */ /* 0x000fea0003800200 */
.L_x_18:
[----:B------:R-:W-:Y:S05]  /*1150*/  BRA `(.L_x_7) ;  /* 0x0000000800947947 */ /* 0x000fea0003800000 */
.L_x_17:
[----:B------:R-:W1:Y:S01]  /*1160*/  LDC R6, c[0x0][0x3b0] ;  /* 0x0000ec00ff067b82 */ /* 0x000e620000000800 */
[----:B----4-:R-:W-:Y:S02]  /*1170*/  HFMA2 R10, -RZ, RZ, 0, 0 ;  /* 0x00000000ff0a7431 */ /* 0x010fe400000001ff */
[----:B------:R-:W-:Y:S01]  /*1180*/  IMAD.MOV.U32 R9, RZ, RZ, RZ ;  /* 0x000000ffff097224 */ /* 0x000fe200078e00ff */
[----:B-1----:R-:W-:-:S13]  /*1190*/  ISETP.GE.U32.AND P0, PT, R6, 0x10, PT ;  /* 0x000000100600780c */ /* 0x002fda0003f06070 */
[----:B------:R-:W-:Y:S05]  /*11a0*/  @!P0 BRA `(.L_x_20) ;  /* 0x0000000000f88947 */ /* 0x000fea0003800000 */
[----:B------:R-:W1:Y:S01]  /*11b0*/  S2R R5, SR_CgaCtaId ;  /* 0x0000000000057919 */ /* 0x000e620000008800 */
[----:B------:R-:W-:Y:S01]  /*11c0*/  MOV R8, 0x400 ;  /* 0x0000040000087802 */ /* 0x000fe20000000f00 */
[----:B------:R-:W-:Y:S01]  /*11d0*/  IMAD.MOV.U32 R9, RZ, RZ, RZ ;  /* 0x000000ffff097224 */ /* 0x000fe200078e00ff */
[----:B------:R-:W-:Y:S02]  /*11e0*/  MOV R10, RZ ;  /* 0x000000ff000a7202 */ /* 0x000fe40000000f00 */
[----:B-1----:R-:W-:-:S07]  /*11f0*/  LEA R8, R5, R8, 0x18 ;  /* 0x0000000805087211 */ /* 0x002fce00078ec0ff */
.L_x_21:
[----:B------:R-:W1:Y:S01]  /*1200*/  LDC.64 R4, c[0x0][0x380] ;  /* 0x0000e000ff047b82 */ /* 0x000e620000000a00 */
[----:B------:R-:W-:-:S05]  /*1210*/  IADD3 R11, PT, PT, R2, R9, RZ ;  /* 0x00000009020b7210 */ /* 0x000fca0007ffe0ff */
[----:B-1----:R-:W-:-:S05]  /*1220*/  IMAD.WIDE R4, R11, 0x4, R4 ;  /* 0x000000040b047825 */ /* 0x002fca00078e0204 */
[----:B------:R-:W2:Y:S04]  /*1230*/  LDG.E.CONSTANT R27, desc[UR12][R4.64] ;  /* 0x0000000c041b7981 */ /* 0x000ea8000c1e9900 */
[----:B------:R-:W4:Y:S04]  /*1240*/  LDG.E.CONSTANT R16, desc[UR12][R4.64+0x4] ;  /* 0x0000040c04107981 */ /* 0x000f28000c1e9900 */
[----:B------:R-:W5:Y:S04]  /*1250*/  LDG.E.CONSTANT R17, desc[UR12][R4.64+0x8] ;  /* 0x0000080c04117981 */ /* 0x000f68000c1e9900 */
[----:B------:R-:W3:Y:S04]  /*1260*/  LDG.E.CONSTANT R19, desc[UR12][R4.64+0xc] ;  /* 0x00000c0c04137981 */ /* 0x000ee8000c1e9900 */
[----:B------:R-:W3:Y:S04]  /*1270*/  LDG.E.CONSTANT R15, desc[UR12][R4.64+0x10] ;  /* 0x0000100c040f7981 */ /* 0x000ee8000c1e9900 */
[----:B------:R-:W3:Y:S01]  /*1280*/  LDG.E.CONSTANT R11, desc[UR12][R4.64+0x14] ;  /* 0x0000140c040b7981 */ /* 0x000ee2000c1e9900 */
[----:B0-----:R-:W-:-:S03]  /*1290*/  IMAD R13, R7, R6, R9 ;  /* 0x00000006070d7224 */ /* 0x001fc600078e0209 */
[----:B------:R-:W3:Y:S01]  /*12a0*/  LDG.E.CONSTANT R14, desc[UR12][R4.64+0x1c] ;  /* 0x00001c0c040e7981 */ /* 0x000ee2000c1e9900 */
[----:B------:R-:W-:-:S03]  /*12b0*/  IMAD R12, R13, 0x4, R8 ;  /* 0x000000040d0c7824 */ /* 0x000fc600078e0208 */
[----:B------:R-:W3:Y:S04]  /*12c0*/  LDG.E.CONSTANT R13, desc[UR12][R4.64+0x18] ;  /* 0x0000180c040d7981 */ /* 0x000ee8000c1e9900 */
[----:B------:R-:W2:Y:S04]  /*12d0*/  LDS R20, [R12] ;  /* 0x000000000c147984 */ /* 0x000ea80000000800 */
[----:B------:R-:W4:Y:S04]  /*12e0*/  LDS R22, [R12+0x4] ;  /* 0x000004000c167984 */ /* 0x000f280000000800 */
[----:B------:R-:W5:Y:S01]  /*12f0*/  LDS R18, [R12+0x8] ;  /* 0x000008000c127984 */ /* 0x000f620000000800 */
[----:B--2---:R-:W-:-:S03]  /*1300*/  FFMA R27, R27, R20, R10 ;  /* 0x000000141b1b7223 */ /* 0x004fc6000000000a */
[----:B------:R-:W3:Y:S01]  /*1310*/  LDS R20, [R12+0xc] ;  /* 0x00000c000c147984 */ /* 0x000ee20000000800 */
[----:B----4-:R-:W-:-:S03]  /*1320*/  FFMA R26, R16, R22, R27 ;  /* 0x00000016101a7223 */ /* 0x010fc6000000001b */
[----:B------:R-:W2:Y:S04]  /*1330*/  LDG.E.CONSTANT R10, desc[UR12][R4.64+0x20] ;  /* 0x0000200c040a7981 */ /* 0x000ea8000c1e9900 */
[----:B------:R-:W0:Y:S04]  /*1340*/  LDS R22, [R12+0x10] ;  /* 0x000010000c167984 */ /* 0x000e280000000800 */
[----:B------:R-:W4:Y:S01]  /*1350*/  LDG.E.CONSTANT R16, desc[UR12][R4.64+0x24] ;  /* 0x0000240c04107981 */ /* 0x000f22000c1e9900 */
[----:B-----5:R-:W-:-:S03]  /*1360*/  FFMA R26, R17, R18, R26 ;  /* 0x00000012111a7223 */ /* 0x020fc6000000001a */
[----:B------:R-:W5:Y:S04]  /*1370*/  LDG.E.CONSTANT R18, desc[UR12][R4.64+0x28] ;  /* 0x0000280c04127981 */ /* 0x000f68000c1e9900 */
[----:B------:R-:W5:Y:S04]  /*1380*/  LDG.E.CONSTANT R17, desc[UR12][R4.64+0x2c] ;  /* 0x00002c0c04117981 */ /* 0x000f68000c1e9900 */
[----:B------:R-:W1:Y:S01]  /*1390*/  LDS R27, [R12+0x14] ;  /* 0x000014000c1b7984 */ /* 0x000e620000000800 */
[----:B---3--:R-:W-:-:S03]  /*13a0*/  FFMA R26, R19, R20, R26 ;  /* 0x00000014131a7223 */ /* 0x008fc6000000001a */
[----:B------:R-:W3:Y:S04]  /*13b0*/  LDG.E.CONSTANT R20, desc[UR12][R4.64+0x30] ;  /* 0x0000300c04147981 */ /* 0x000ee8000c1e9900 */
[----:B------:R-:W3:Y:S01]  /*13c0*/  LDG.E.CONSTANT R19, desc[UR12][R4.64+0x34] ;  /* 0x0000340c04137981 */ /* 0x000ee2000c1e9900 */
[----:B0-----:R-:W-:-:S03]  /*13d0*/  FFMA R26, R15, R22, R26 ;  /* 0x000000160f1a7223 */ /* 0x001fc6000000001a */
[----:B------:R-:W3:Y:S04]  /*13e0*/  LDG.E.CONSTANT R15, desc[UR12][R4.64+0x38] ;  /* 0x0000380c040f7981 */ /* 0x000ee8000c1e9900 */
[----:B------:R0:W3:Y:S01]  /*13f0*/  LDG.E.CONSTANT R22, desc[UR12][R4.64+0x3c] ;  /* 0x00003c0c04167981 */ /* 0x0000e2000c1e9900 */
[----:B-1----:R-:W-:-:S03]  /*1400*/  FFMA R26, R11, R27, R26 ;  /* 0x0000001b0b1a7223 */ /* 0x002fc6000000001a */
[----:B0-----:R-:W-:Y:S04]  /*1410*/  LDS R5, [R12+0x30] ;  /* 0x000030000c057984 */ /* 0x001fe80000000800 */
[----:B------:R-:W0:Y:S04]  /*1420*/  LDS R11, [R12+0x18] ;  /* 0x000018000c0b7984 */ /* 0x000e280000000800 */
[----:B------:R-:W1:Y:S04]  /*1430*/  LDS R27, [R12+0x1c] ;  /* 0x00001c000c1b7984 */ /* 0x000e680000000800 */
[----:B------:R-:W-:Y:S01]  /*1440*/  LDS R4, [R12+0x34] ;  /* 0x000034000c047984 */ /* 0x000fe20000000800 */
[----:B0-----:R-:W-:-:S03]  /*1450*/  FFMA R13, R13, R11, R26 ;  /* 0x0000000b0d0d7223 */ /* 0x001fc6000000001a */
[----:B------:R-:W2:Y:S04]  /*1460*/  LDS R26, [R12+0x20] ;  /* 0x000020000c1a7984 */ /* 0x000ea80000000800 */
[----:B------:R-:W4:Y:S01]  /*1470*/  LDS R11, [R12+0x24] ;  /* 0x000024000c0b7984 */ /* 0x000f220000000800 */
[----:B-1----:R-:W-:-:S03]  /*1480*/  FFMA R27, R14, R27, R13 ;  /* 0x0000001b0e1b7223 */ /* 0x002fc6000000000d */
[----:B------:R-:W5:Y:S04]  /*1490*/  LDS R13, [R12+0x28] ;  /* 0x000028000c0d7984 */ /* 0x000f680000000800 */
[----:B------:R-:W0:Y:S01]  /*14a0*/  LDS R14, [R12+0x2c] ;  /* 0x00002c000c0e7984 */ /* 0x000e220000000800 */
[----:B------:R-:W-:-:S04]  /*14b0*/  IADD3 R9, PT, PT, R9, 0x10, RZ ;  /* 0x0000001009097810 */ /* 0x000fc80007ffe0ff */
[----:B------:R-:W-:Y:S01]  /*14c0*/  ISETP.NE.AND P0, PT, R9, UR14, PT ;  /* 0x0000000e09007c0c */ /* 0x000fe2000bf05270 */
[----:B--2---:R-:W-:Y:S02]  /*14d0*/  FFMA R27, R10, R26, R27 ;  /* 0x0000001a0a1b7223 */ /* 0x004fe4000000001b */
[----:B------:R-:W1:Y:S02]  /*14e0*/  LDS R10, [R12+0x38] ;  /* 0x000038000c0a7984 */ /* 0x000e640000000800 */
[----:B----4-:R-:W-:Y:S02]  /*14f0*/  FFMA R11, R16, R11, R27 ;  /* 0x0000000b100b7223 */ /* 0x010fe4000000001b */
[----:B------:R-:W2:Y:S02]  /*1500*/  LDS R16, [R12+0x3c] ;  /* 0x00003c000c107984 */ /* 0x000ea40000000800 */
[----:B-----5:R-:W-:-:S04]  /*1510*/  FFMA R18, R18, R13, R11 ;  /* 0x0000000d12127223 */ /* 0x020fc8000000000b */
[----:B0-----:R-:W-:-:S04]  /*1520*/  FFMA R17, R17, R14, R18 ;  /* 0x0000000e11117223 */ /* 0x001fc80000000012 */
[----:B---3--:R-:W-:-:S04]  /*1530*/  FFMA R20, R20, R5, R17 ;  /* 0x0000000514147223 */ /* 0x008fc80000000011 */
[----:B------:R-:W-:-:S04]  /*1540*/  FFMA R4, R19, R4, R20 ;  /* 0x0000000413047223 */ /* 0x000fc80000000014 */
[----:B-1----:R-:W-:-:S04]  /*1550*/  FFMA R15, R15, R10, R4 ;  /* 0x0000000a0f0f7223 */ /* 0x002fc80000000004 */
[----:B--2---:R-:W-:Y:S01]  /*1560*/  FFMA R10, R22, R16, R15 ;  /* 0x00000010160a7223 */ /* 0x004fe2000000000f */
[----:B------:R-:W-:Y:S06]  /*1570*/  @P0 BRA `(.L_x_21) ;  /* 0xfffffffc00200947 */ /* 0x000fec000383ffff */
[----:B------:R-:W-:-:S07]  /*1580*/  IMAD.U32 R9, RZ, RZ, UR14 ;  /* 0x0000000eff097e24 */ /* 0x000fce000f8e00ff */
.L_x_20:
[----:B------:R-:W1:Y:S02]  /*1590*/  LDC R11, c[0x0][0x3b0] ;  /* 0x0000ec00ff0b7b82 */ /* 0x000e640000000800 */
[----:B-1----:R-:W-:-:S04]  /*15a0*/  LOP3.LUT R4, R11, 0xf, RZ, 0xc0, !PT ;  /* 0x0000000f0b047812 */ /* 0x002fc800078ec0ff */
[----:B------:R-:W-:-:S13]  /*15b0*/  ISETP.NE.AND P0, PT, R4, RZ, PT ;  /* 0x000000ff0400720c */ /* 0x000fda0003f05270 */
[----:B------:R-:W-:Y:S05]  /*15c0*/  @!P0 BRA `(.L_x_22) ;  /* 0x0000000400508947 */ /* 0x000fea0003800000 */
[----:B------:R-:W-:Y:S02]  /*15d0*/  IADD3 R4, PT, PT, R4, -0x1, RZ ;  /* 0xffffffff04047810 */ /* 0x000fe40007ffe0ff */
[----:B------:R-:W-:Y:S02]  /*15e0*/  LOP3.LUT R8, R11, 0x7, RZ, 0xc0, !PT ;  /* 0x000000070b087812 */ /* 0x000fe400078ec0ff */
[----:B------:R-:W-:Y:S02]  /*15f0*/  ISETP.GE.U32.AND P0, PT, R4, 0x7, PT ;  /* 0x000000070400780c */ /* 0x000fe40003f06070 */
[----:B------:R-:W-:-:S11]  /*1600*/  ISETP.NE.AND P1, PT, R8, RZ, PT ;  /* 0x000000ff0800720c */ /* 0x000fd60003f25270 */
[----:B------:R-:W-:Y:S05]  /*1610*/  @!P0 BRA `(.L_x_23) ;  /* 0x0000000000848947 */ /* 0x000fea0003800000 */
[----:B------:R-:W1:Y:S01]  /*1620*/  LDC.64 R4, c[0x0][0x380] ;  /* 0x0000e000ff047b82 */ /* 0x000e620000000a00 */
[----:B------:R-:W-:-:S04]  /*1630*/  IMAD.IADD R13, R2, 0x1, R9 ;  /* 0x00000001020d7824 */ /* 0x000fc800078e0209 */
[----:B-1----:R-:W-:-:S05]  /*1640*/  IMAD.WIDE R4, R13, 0x4, R4 ;  /* 0x000000040d047825 */ /* 0x002fca00078e0204 */
[----:B------:R-:W2:Y:S04]  /*1650*/  LDG.E.CONSTANT R27, desc[UR12][R4.64] ;  /* 0x0000000c041b7981 */ /* 0x000ea8000c1e9900 */
[----:B------:R-:W4:Y:S04]  /*1660*/  LDG.E.CONSTANT R18, desc[UR12][R4.64+0x4] ;  /* 0x0000040c04127981 */ /* 0x000f28000c1e9900 */
[----:B------:R-:W5:Y:S04]  /*1670*/  LDG.E.CONSTANT R12, desc[UR12][R4.64+0x8] ;  /* 0x0000080c040c7981 */ /* 0x000f68000c1e9900 */
[----:B------:R-:W3:Y:S04]  /*1680*/  LDG.E.CONSTANT R16, desc[UR12][R4.64+0xc] ;  /* 0x00000c0c04107981 */ /* 0x000ee8000c1e9900 */
[----:B------:R-:W3:Y:S04]  /*1690*/  LDG.E.CONSTANT R15, desc[UR12][R4.64+0x10] ;  /* 0x0000100c040f7981 */ /* 0x000ee8000c1e9900 */
[----:B------:R-:W3:Y:S04]  /*16a0*/  LDG.E.CONSTANT R14, desc[UR12][R4.64+0x14] ;  /* 0x0000140c040e7981 */ /* 0x000ee8000c1e9900 */
[----:B------:R-:W3:Y:S04]  /*16b0*/  LDG.E.CONSTANT R13, desc[UR12][R4.64+0x18] ;  /* 0x0000180c040d7981 */ /* 0x000ee8000c1e9900 */
[----:B------:R1:W3:Y:S01]  /*16c0*/  LDG.E.CONSTANT R17, desc[UR12][R4.64+0x1c] ;  /* 0x00001c0c04117981 */ /* 0x0002e2000c1e9900 */
[----:B------:R-:W1:Y:S01]  /*16d0*/  S2UR UR11, SR_CgaCtaId ;  /* 0x00000000000b79c3 */ /* 0x000e620000008800 */
[----:B------:R-:W-:Y:S01]  /*16e0*/  UMOV UR10, 0x400 ;  /* 0x00000400000a7882 */ /* 0x000fe20000000000 */
[----:B0-----:R-:W-:Y:S01]  /*16f0*/  IMAD R20, R7, R6, R9 ;  /* 0x0000000607147224 */ /* 0x001fe200078e0209 */
[----:B------:R-:W-:Y:S01]  /*1700*/  IADD3 R9, PT, PT, R9, 0x8, RZ ;  /* 0x0000000809097810 */ /* 0x000fe20007ffe0ff */
[----:B-1----:R-:W-:-:S06]  /*1710*/  ULEA UR10, UR11, UR10, 0x18 ;  /* 0x0000000a0b0a7291 */ /* 0x002fcc000f8ec0ff */
[----:B------:R-:W-:-:S05]  /*1720*/  LEA R20, R20, UR10, 0x2 ;  /* 0x0000000a14147c11 */ /* 0x000fca000f8e10ff */
[----:B------:R-:W2:Y:S04]  /*1730*/  LDS R22, [R20] ;  /* 0x0000000014167984 */ /* 0x000ea80000000800 */
[----:B------:R-:W4:Y:S04]  /*1740*/  LDS R26, [R20+0x4] ;  /* 0x00000400141a7984 */ /* 0x000f280000000800 */
[----:B------:R-:W5:Y:S04]  /*1750*/  LDS R19, [R20+0x8] ;  /* 0x0000080014137984 */ /* 0x000f680000000800 */
[----:B------:R-:W-:Y:S04]  /*1760*/  LDS R4, [R20+0x10] ;  /* 0x0000100014047984 */ /* 0x000fe80000000800 */
[----:B------:R-:W-:Y:S01]  /*1770*/  LDS R5, [R20+0x14] ;  /* 0x0000140014057984 */ /* 0x000fe20000000800 */
[----:B--2---:R-:W-:-:S03]  /*1780*/  FFMA R29, R27, R22, R10 ;  /* 0x000000161b1d7223 */ /* 0x004fc6000000000a */
[----:B------:R-:W3:Y:S01]  /*1790*/  LDS R27, [R20+0xc] ;  /* 0x00000c00141b7984 */ /* 0x000ee20000000800 */
[----:B----4-:R-:W-:-:S03]  /*17a0*/  FFMA R29, R18, R26, R29 ;  /* 0x0000001a121d7223 */ /* 0x010fc6000000001d */
[----:B------:R-:W0:Y:S01]  /*17b0*/  LDS R10, [R20+0x18] ;  /* 0x00001800140a7984 */ /* 0x000e220000000800 */
[----:B-----5:R-:W-:-:S03]  /*17c0*/  FFMA R19, R12, R19, R29 ;  /* 0x000000130c137223 */ /* 0x020fc6000000001d */
[----:B------:R-:W1:Y:S01]  /*17d0*/  LDS R18, [R20+0x1c] ;  /* 0x00001c0014127984 */ /* 0x000e620000000800 */
[----:B---3--:R-:W-:-:S04]  /*17e0*/  FFMA R16, R16, R27, R19 ;  /* 0x0000001b10107223 */ /* 0x008fc80000000013 */
[----:B------:R-:W-:-:S04]  /*17f0*/  FFMA R15, R15, R4, R16 ;  /* 0x000000040f0f7223 */ /* 0x000fc80000000010 */
[----:B------:R-:W-:-:S04]  /*1800*/  FFMA R14, R14, R5, R15 ;  /* 0x000000050e0e7223 */ /* 0x000fc8000000000f */
[----:B0-----:R-:W-:-:S04]  /*1810*/  FFMA R10, R13, R10, R14 ;  /* 0x0000000a0d0a7223 */ /* 0x001fc8000000000e */
[----:B-1----:R-:W-:-:S07]  /*1820*/  FFMA R10, R17, R18, R10 ;  /* 0x00000012110a7223 */ /* 0x002fce000000000a */
.L_x_23:
[----:B------:R-:W-:Y:S05]  /*1830*/  @!P1 BRA `(.L_x_22) ;  /* 0x0000000000b49947 */ /* 0x000fea0003800000 */
[----:B------:R-:W1:Y:S01]  /*1840*/  LDC.64 R4, c[0x0][0x380] ;  /* 0x0000e000ff047b82 */ /* 0x000e620000000a00 */
[----:B------:R-:W-:-:S05]  /*1850*/  VIADD R8, R8, 0xffffffff ;  /* 0xffffffff08087836 */ /* 0x000fca0000000000 */
[----:B------:R-:W-:-:S13]  /*1860*/  ISETP.GE.U32.AND P0, PT, R8, 0x3, PT ;  /* 0x000000030800780c */ /* 0x000fda0003f06070 */
[----:B------:R-:W-:Y:S05]  /*1870*/  @!P0 BRA `(.L_x_24) ;  /* 0x0000000000548947 */ /* 0x000fea0003800000 */
[----:B------:R-:W2:Y:S01]  /*1880*/  LDC.64 R12, c[0x0][0x380] ;  /* 0x0000e000ff0c7b82 */ /* 0x000ea20000000a00 */
[----:B------:R-:W-:-:S05]  /*1890*/  IADD3 R15, PT, PT, R2, R9, RZ ;  /* 0x00000009020f7210 */ /* 0x000fca0007ffe0ff */
[----:B--2---:R-:W-:-:S05]  /*18a0*/  IMAD.WIDE R12, R15, 0x4, R12 ;  /* 0x000000040f0c7825 */ /* 0x004fca00078e020c */
[----:B------:R-:W2:Y:S04]  /*18b0*/  LDG.E.CONSTANT R15, desc[UR12][R12.64] ;  /* 0x0000000c0c0f7981 */ /* 0x000ea8000c1e9900 */
[----:B------:R-:W4:Y:S04]  /*18c0*/  LDG.E.CONSTANT R17, desc[UR12][R12.64+0x4] ;  /* 0x0000040c0c117981 */ /* 0x000f28000c1e9900 */
[----:B------:R-:W5:Y:S04]  /*18d0*/  LDG.E.CONSTANT R19, desc[UR12][R12.64+0x8] ;  /* 0x0000080c0c137981 */ /* 0x000f68000c1e9900 */
[----:B------:R-:W3:Y:S01]  /*18e0*/  LDG.E.CONSTANT R27, desc[UR12][R12.64+0xc] ;  /* 0x00000c0c0c1b7981 */ /* 0x000ee2000c1e9900 */
[----:B------:R-:W1:Y:S01]  /*18f0*/  S2UR UR11, SR_CgaCtaId ;  /* 0x00000000000b79c3 */ /* 0x000e620000008800 */
[----:B------:R-:W-:Y:S01]  /*1900*/  UMOV UR10, 0x400 ;  /* 0x00000400000a7882 */ /* 0x000fe20000000000 */
[----:B0-----:R-:W-:-:S02]  /*1910*/  IMAD R8, R7, R6, R9 ;  /* 0x0000000607087224 */ /* 0x001fc400078e0209 */
[----:B------:R-:W-:Y:S01]  /*1920*/  VIADD R9, R9, 0x4 ;  /* 0x0000000409097836 */ /* 0x000fe20000000000 */
[----:B-1----:R-:W-:-:S06]  /*1930*/  ULEA UR10, UR11, UR10, 0x18 ;  /* 0x0000000a0b0a7291 */ /* 0x002fcc000f8ec0ff */
[----:B------:R-:W-:-:S05]  /*1940*/  LEA R8, R8, UR10, 0x2 ;  /* 0x0000000a08087c11 */ /* 0x000fca000f8e10ff */
[----:B------:R-:W2:Y:S04]  /*1950*/  LDS R14, [R8] ;  /* 0x00000000080e7984 */ /* 0x000ea80000000800 */
[----:B------:R-:W4:Y:S04]  /*1960*/  LDS R16, [R8+0x4] ;  /* 0x0000040008107984 */ /* 0x000f280000000800 */
[----:B------:R-:W5:Y:S04]  /*1970*/  LDS R18, [R8+0x8] ;  /* 0x0000080008127984 */ /* 0x000f680000000800 */
[----:B------:R-:W3:Y:S01]  /*1980*/  LDS R20, [R8+0xc] ;  /* 0x00000c0008147984 */ /* 0x000ee20000000800 */
[----:B--2---:R-:W-:-:S04]  /*1990*/  FFMA R14, R15, R14, R10 ;  /* 0x0000000e0f0e7223 */ /* 0x004fc8000000000a */
[----:B----4-:R-:W-:-:S04]  /*19a0*/  FFMA R14, R17, R16, R14 ;  /* 0x00000010110e7223 */ /* 0x010fc8000000000e */
[----:B-----5:R-:W-:-:S04]  /*19b0*/  FFMA R14, R19, R18, R14 ;  /* 0x00000012130e7223 */ /* 0x020fc8000000000e */
[----:B---3--:R-:W-:-:S07]  /*19c0*/  FFMA R10, R27, R20, R14 ;  /* 0x000000141b0a7223 */ /* 0x008fce000000000e */
.L_x_24:
[----:B------:R-:W-:-:S05]  /*19d0*/  IADD3 R13, PT, PT, R2, R9, RZ ;  /* 0x00000009020d7210 */ /* 0x000fca0007ffe0ff */
[----:B-1----:R-:W-:-:S05]  /*19e0*/  IMAD.WIDE R4, R13, 0x4, R4 ;  /* 0x000000040d047825 */ /* 0x002fca00078e0204 */
[----:B------:R-:W2:Y:S01]  /*19f0*/  LDG.E.CONSTANT R13, desc[UR12][R4.64] ;  /* 0x0000000c040d7981 */ /* 0x000ea2000c1e9900 */
[----:B------:R-:W1:Y:S01]  /*1a00*/  S2UR UR11, SR_CgaCtaId ;  /* 0x00000000000b79c3 */ /* 0x000e620000008800 */
[----:B------:R-:W-:Y:S01]  /*1a10*/  UMOV UR10, 0x400 ;  /* 0x00000400000a7882 */ /* 0x000fe20000000000 */
[----:B0-----:R-:W-:Y:S01]  /*1a20*/  IMAD R6, R7, R6, R9 ;  /* 0x0000000607067224 */ /* 0x001fe200078e0209 */
[----:B------:R-:W-:-:S04]  /*1a30*/  LOP3.LUT R11, R11, 0x3, RZ, 0xc0, !PT ;  /* 0x000000030b0b7812 */ /* 0x000fc800078ec0ff */
[----:B------:R-:W-:Y:S01]  /*1a40*/  ISETP.NE.AND P0, PT, R11, 0x1, PT ;  /* 0x000000010b00780c */ /* 0x000fe20003f05270 */
[----:B-1----:R-:W-:-:S06]  /*1a50*/  ULEA UR10, UR11, UR10, 0x18 ;  /* 0x0000000a0b0a7291 */ /* 0x002fcc000f8ec0ff */
[----:B------:R-:W-:-:S05]  /*1a60*/  LEA R12, R6, UR10, 0x2 ;  /* 0x0000000a060c7c11 */ /* 0x000fca000f8e10ff */
[----:B------:R-:W2:Y:S02]  /*1a70*/  LDS R6, [R12] ;  /* 0x000000000c067984 */ /* 0x000ea40000000800 */
[----:B--2---:R-:W-:Y:S01]  /*1a80*/  FFMA R10, R13, R6, R10 ;  /* 0x000000060d0a7223 */ /* 0x004fe2000000000a */
[----:B------:R-:W-:Y:S06]  /*1a90*/  @!P0 BRA `(.L_x_22) ;  /* 0x00000000001c8947 */ /* 0x000fec0003800000 */
[----:B------:R-:W-:Y:S01]  /*1aa0*/  ISETP.NE.AND P0, PT, R11, 0x2, PT ;  /* 0x000000020b00780c */ /* 0x000fe20003f05270 */
[----:B------:R-:W2:Y:S04]  /*1ab0*/  LDG.E.CONSTANT R9, desc[UR12][R4.64+0x4] ;  /* 0x0000040c04097981 */ /* 0x000ea8000c1e9900 */
[----:B------:R-:W2:Y:S08]  /*1ac0*/  LDS R6, [R12+0x4] ;  /* 0x000004000c067984 */ /* 0x000eb00000000800 */
[----:B------:R-:W4:Y:S04]  /*1ad0*/  @P0 LDG.E.CONSTANT R11, desc[UR12][R4.64+0x8] ;  /* 0x0000080c040b0981 */ /* 0x000f28000c1e9900 */
[----:B------:R-:W4:Y:S01]  /*1ae0*/  @P0 LDS R8, [R12+0x8] ;  /* 0x000008000c080984 */ /* 0x000f220000000800 */
[----:B--2---:R-:W-:-:S04]  /*1af0*/  FFMA R10, R9, R6, R10 ;  /* 0x00000006090a7223 */ /* 0x004fc8000000000a */
[----:B----4-:R-:W-:-:S07]  /*1b00*/  @P0 FFMA R10, R11, R8, R10 ;  /* 0x000000080b0a0223 */ /* 0x010fce000000000a */
.L_x_22:
[----:B------:R-:W1:Y:S01]  /*1b10*/  LDCU UR10, c[0x0][0x3b4] ;  /* 0x00007680ff0a77ac */ /* 0x000e620008000800 */
[----:B0-----:R-:W-:Y:S01]  /*1b20*/  IMAD R4, R21, 0x4, R7 ;  /* 0x0000000415047824 */ /* 0x001fe200078e0207 */
[----:B---3--:R-:W-:Y:S01]  /*1b30*/  IADD3 R7, PT, PT, R3, R7, RZ ;  /* 0x0000000703077210 */ /* 0x008fe20007ffe0ff */
[----:B------:R-:W-:-:S03]  /*1b40*/  UISETP.LT.AND UP0, UPT, UR9, 0x4, UPT ;  /* 0x000000040900788c */ /* 0x000fc6000bf01270 */
[----:B------:R-:W-:Y:S01]  /*1b50*/  LEA R5, R4, UR7, 0x2 ;  /* 0x0000000704057c11 */ /* 0x000fe2000f8e10ff */
[----:B-1----:R-:W-:Y:S01]  /*1b60*/  FMUL R10, R10, UR10 ;  /* 0x0000000a0a0a7c20 */ /* 0x002fe20008400000 */
[----:B------:R-:W-:-:S04]  /*1b70*/  USEL UR10, UR9, 0x4, UP0 ;  /* 0x00000004090a7887 */ /* 0x000fc80008000000 */
[----:B------:R1:W-:Y:S02]  /*1b80*/  STS [R5], R10 ;  /* 0x0000000a05007388 */ /* 0x0003e40000000800 */
[----:B------:R-:W-:-:S13]  /*1b90*/  ISETP.GE.AND P0, PT, R7, UR10, PT ;  /* 0x0000000a07007c0c */ /* 0x000fda000bf06270 */
[----:B-1----:R-:W-:Y:S05]  /*1ba0*/  @!P0 BRA `(.L_x_17) ;  /* 0xfffffff4006c8947 */ /* 0x002fea000383ffff */
.L_x_7:
[----:B------:R-:W-:Y:S05]  /*1bb0*/  BSYNC.RECONVERGENT B0 ;  /* 0x0000000000007941 */ /* 0x000fea0003800200 */
.L_x_6:
[----:B------:R-:W0:Y:S01]  /*1bc0*/  S2R R4, SR_TID.X ;  /* 0x0000000000047919 */ /* 0x000e220000002100 */
[----:B------:R-:W-:Y:S01]  /*1bd0*/  UISETP.LT.AND UP0, UPT, UR9, 0x4, UPT ;  /* 0x000000040900788c */ /* 0x000fe2000bf01270 */
[----:B------:R-:W-:Y:S01]  /*1be0*/  BSSY.RECONVERGENT B0, `(.L_x_25) ;  /* 0x000000f000007945 */ /* 0x000fe20003800200 */
[----:B------:R-:W-:Y:S01]  /*1bf0*/  IMAD.MOV.U32 R5, RZ, RZ, -0x800000 ;  /* 0xff800000ff057424 */ /* 0x000fe200078e00ff */
[----:B------:R-:W-:Y:S01]  /*1c00*/  BAR.SYNC.DEFER_BLOCKING 0x0 ;  /* 0x0000000000007b1d */ /* 0x000fe20000010000 */
[----:B------:R-:W-:-:S06]  /*1c10*/  USEL UR10, UR9, 0x4, UP0 ;  /* 0x00000004090a7887 */ /* 0x000fcc0008000000 */
[----:B0-----:R-:W-:-:S13]  /*1c20*/  ISETP.GE.AND P0, PT, R4, UR10, PT ;  /* 0x0000000a04007c0c */ /* 0x001fda000bf06270 */
[----:B------:R-:W-:Y:S05]  /*1c30*/  @P0 BRA `(.L_x_26) ;  /* 0x0000000000240947 */ /* 0x000fea0003800000 */
[----:B------:R-:W-:Y:S01]  /*1c40*/  MOV R5, 0xff800000 ;  /* 0xff80000000057802 */ /* 0x000fe20000000f00 */
[----:B------:R-:W-:-:S07]  /*1c50*/  IMAD.MOV.U32 R2, RZ, RZ, R4 ;  /* 0x000000ffff027224 */ /* 0x000fce00078e0004 */
.L_x_27:
[----:B------:R-:W-:Y:S01]  /*1c60*/  LEA R6, R21, R2, 0x2 ;  /* 0x0000000215067211 */ /* 0x000fe200078e10ff */
[----:B---3--:R-:W-:-:S03]  /*1c70*/  IMAD.IADD R2, R3, 0x1, R2 ;  /* 0x0000000103027824 */ /* 0x008fc600078e0202 */
[----:B------:R-:W-:Y:S02]  /*1c80*/  LEA R6, R6, UR7, 0x2 ;  /* 0x0000000706067c11 */ /* 0x000fe4000f8e10ff */
[----:B------:R-:W-:-:S04]  /*1c90*/  ISETP.GE.AND P0, PT, R2, UR10, PT ;  /* 0x0000000a02007c0c */ /* 0x000fc8000bf06270 */
[----:B------:R-:W0:Y:S02]  /*1ca0*/  LDS R6, [R6] ;  /* 0x0000000006067984 */ /* 0x000e240000000800 */
[----:B0-----:R-:W-:-:S07]  /*1cb0*/  FMNMX R5, R6, R5, !PT ;  /* 0x0000000506057209 */ /* 0x001fce0007800000 */
[----:B------:R-:W-:Y:S05]  /*1cc0*/  @!P0 BRA `(.L_x_27) ;  /* 0xfffffffc00e48947 */ /* 0x000fea000383ffff */
.L_x_26:
[----:B------:R-:W-:Y:S05]  /*1cd0*/  BSYNC.RECONVERGENT B0 ;  /* 0x0000000000007941 */ /* 0x000fea0003800200 */
.L_x_25:
[----:B------:R-:W0:Y:S01]  /*1ce0*/  SHFL.BFLY PT, R2, R5, 0x10, 0x1f ;  /* 0x0e001f0005027f89 */ /* 0x000e2200000e0000 */
[----:B------:R-:W-:Y:S02]  /*1cf0*/  ISETP.GT.U32.AND P1, PT, R4, 0x1f, PT ;  /* 0x0000001f0400780c */ /* 0x000fe40003f24070 */
[----:B0-----:R-:W-:Y:S02]  /*1d00*/  FMNMX R6, R2, R5, !PT ;  /* 0x0000000502067209 */ /* 0x001fe40007800000 */
[----:B------:R-:W-:-:S03]  /*1d10*/  LEA.HI R5, R4, UR7, RZ, 0x1d ;  /* 0x0000000704057c11 */ /* 0x000fc6000f8fe8ff */
[----:B------:R-:W0:Y:S02]  /*1d20*/  SHFL.BFLY PT, R7, R6, 0x8, 0x1f ;  /* 0x0d001f0006077f89 */ /* 0x000e2400000e0000 */
[----:B0-----:R-:W-:-:S05]  /*1d30*/  FMNMX R7, R6, R7, !PT ;  /* 0x0000000706077209 */ /* 0x001fca0007800000 */
[----:B------:R-:W0:Y:S02]  /*1d40*/  SHFL.BFLY PT, R2, R7, 0x4, 0x1f ;  /* 0x0c801f0007027f89 */ /* 0x000e2400000e0000 */
[----:B0-----:R-:W-:Y:S02]  /*1d50*/  FMNMX R8, R7, R2, !PT ;  /* 0x0000000207087209 */ /* 0x001fe40007800000 */
[----:B------:R-:W-:-:S03]  /*1d60*/  LOP3.LUT R2, R4, 0x1f, RZ, 0xc0, !PT ;  /* 0x0000001f04027812 */ /* 0x000fc600078ec0ff */
[----:B------:R-:W0:Y:S01]  /*1d70*/  SHFL.BFLY PT, R9, R8, 0x2, 0x1f ;  /* 0x0c401f0008097f89 */ /* 0x000e2200000e0000 */
[----:B------:R-:W-:Y:S02]  /*1d80*/  ISETP.NE.AND P0, PT, R2, RZ, PT ;  /* 0x000000ff0200720c */ /* 0x000fe40003f05270 */
[----:B0-----:R-:W-:-:S05]  /*1d90*/  FMNMX R9, R8, R9, !PT ;  /* 0x0000000908097209 */ /* 0x001fca0007800000 */
[----:B----4-:R-:W0:Y:S02]  /*1da0*/  SHFL.BFLY PT, R10, R9, 0x1, 0x1f ;  /* 0x0c201f00090a7f89 */ /* 0x010e2400000e0000 */
[----:B0-----:R-:W-:-:S05]  /*1db0*/  FMNMX R10, R9, R10, !PT ;  /* 0x0000000a090a7209 */ /* 0x001fca0007800000 */
[----:B------:R0:W-:Y:S01]  /*1dc0*/  @!P0 STS [R5+0x40], R10 ;  /* 0x0000400a05008388 */ /* 0x0001e20000000800 */
[----:B------:R-:W-:Y:S06]  /*1dd0*/  BAR.SYNC.DEFER_BLOCKING 0x0 ;  /* 0x0000000000007b1d */ /* 0x000fec0000010000 */
[----:B------:R-:W-:Y:S05]  /*1de0*/  @P1 BRA `(.L_x_28) ;  /* 0x0000000000481947 */ /* 0x000fea0003800000 */
[----:B0--3--:R-:W-:Y:S01]  /*1df0*/  IADD3 R5, PT, PT, R3, 0x1f, RZ ;  /* 0x0000001f03057810 */ /* 0x009fe20007ffe0ff */
[----:B------:R-:W-:-:S03]  /*1e00*/  UMOV UR11, 0xffffffff ;  /* 0xffffffff000b7882 */ /* 0x000fc60000000000 */
[----:B------:R-:W-:-:S04]  /*1e10*/  SHF.R.U32.HI R5, RZ, 0x5, R5 ;  /* 0x00000005ff057819 */ /* 0x000fc80000011605 */
[----:B------:R-:W-:Y:S01]  /*1e20*/  ISETP.GE.U32.AND P2, PT, R4, R5, PT ;  /* 0x000000050400720c */ /* 0x000fe20003f46070 */
[----:B------:R-:W-:-:S12]  /*1e30*/  IMAD.MOV.U32 R5, RZ, RZ, -0x800000 ;  /* 0xff800000ff057424 */ /* 0x000fd800078e00ff */
[----:B------:R-:W-:-:S05]  /*1e40*/  @!P2 LEA R6, R2, UR7, 0x2 ;  /* 0x000000070206ac11 */ /* 0x000fca000f8e10ff */
[----:B------:R0:W1:Y:S01]  /*1e50*/  @!P2 LDS R5, [R6+0x40] ;  /* 0x000040000605a984 */ /* 0x0000620000000800 */
[----:B------:R-:W-:Y:S05]  /*1e60*/  BRA.DIV UR11, `(.L_x_29) ;  /* 0x0000000e0b687947 */ /* 0x000fea000b800000 */
[----:B01----:R-:W0:Y:S02]  /*1e70*/  SHFL.BFLY PT, R6, R5, 0x10, 0x1f ;  /* 0x0e001f0005067f89 */ /* 0x003e2400000e0000 */
[----:B0-----:R-:W-:-:S05]  /*1e80*/  FMNMX R6, R6, R5, !PT ;  /* 0x0000000506067209 */ /* 0x001fca0007800000 */
[----:B------:R-:W0:Y:S02]  /*1e90*/  SHFL.BFLY PT, R7, R6, 0x8, 0x1f ;  /* 0x0d001f0006077f89 */ /* 0x000e2400000e0000 */
[----:B0-----:R-:W-:-:S05]  /*1ea0*/  FMNMX R7, R6, R7, !PT ;  /* 0x0000000706077209 */ /* 0x001fca0007800000 */
[----:B------:R-:W0:Y:S02]  /*1eb0*/  SHFL.BFLY PT, R8, R7, 0x4, 0x1f ;  /* 0x0c801f0007087f89 */ /* 0x000e2400000e0000 */
[----:B0-----:R-:W-:-:S05]  /*1ec0*/  FMNMX R8, R7, R8, !PT ;  /* 0x0000000807087209 */ /* 0x001fca0007800000 */
[----:B------:R-:W0:Y:S02]  /*1ed0*/  SHFL.BFLY PT, R9, R8, 0x2, 0x1f ;  /* 0x0c401f0008097f89 */ /* 0x000e2400000e0000 */
[----:B0-----:R-:W-:-:S05]  /*1ee0*/  FMNMX R9, R8, R9, !PT ;  /* 0x0000000908097209 */ /* 0x001fca0007800000 */
[----:B------:R0:W1:Y:S02]  /*1ef0*/  SHFL.BFLY PT, R10, R9, 0x1, 0x1f ;  /* 0x0c201f00090a7f89 */ /* 0x00006400000e0000 */
.L_x_56:
[----:B-1----:R-:W-:-:S07]  /*1f00*/  FMNMX R10, R9, R10, !PT ;  /* 0x0000000a090a7209 */ /* 0x002fce0007800000 */
.L_x_28:
[----:B------:R-:W-:Y:S05]  /*1f10*/  WARPSYNC.ALL ;  /* 0x0000000000007948 */ /* 0x000fea0003800000 */
[----:B------:R-:W-:Y:S01]  /*1f20*/  BAR.SYNC.DEFER_BLOCKING 0x0 ;  /* 0x0000000000007b1d */ /* 0x000fe20000010000 */
[C---:B------:R-:W-:Y:S01]  /*1f30*/  ISETP.NE.AND P2, PT, R4.reuse, RZ, PT ;  /* 0x000000ff0400720c */ /* 0x040fe20003f45270 */
[----:B0-----:R-:W-:Y:S01]  /*1f40*/  HFMA2 R5, -RZ, RZ, 0, 0 ;  /* 0x00000000ff057431 */ /* 0x001fe200000001ff */
[----:B------:R-:W-:-:S03]  /*1f50*/  ISETP.GE.AND P3, PT, R4, UR10, PT ;  /* 0x0000000a04007c0c */ /* 0x000fc6000bf66270 */
[----:B------:R-:W-:Y:S08]  /*1f60*/  BSSY.RECONVERGENT B0, `(.L_x_30) ;  /* 0x000001a000007945 */ /* 0x000ff00003800200 */
[----:B------:R0:W-:Y:S01]  /*1f70*/  @!P2 STS [UR7+0x40], R10 ;  /* 0x0000400aff00a988 */ /* 0x0001e20008000807 */
[----:B------:R-:W-:Y:S06]  /*1f80*/  BAR.SYNC.DEFER_BLOCKING 0x0 ;  /* 0x0000000000007b1d */ /* 0x000fec0000010000 */
[----:B------:R-:W-:Y:S05]  /*1f90*/  @P3 BRA `(.L_x_31) ;  /* 0x0000000000583947 */ /* 0x000fea0003800000 */
[----:B------:R-:W1:Y:S01]  /*1fa0*/  LDS R6, [UR7+0x40] ;  /* 0x00004007ff067984 */ /* 0x000e620008000800 */
[----:B------:R-:W-:Y:S01]  /*1fb0*/  IMAD.MOV.U32 R5, RZ, RZ, RZ ;  /* 0x000000ffff057224 */ /* 0x000fe200078e00ff */
[----:B------:R-:W-:Y:S01]  /*1fc0*/  MOV R8, R4 ;  /* 0x0000000400087202 */ /* 0x000fe20000000f00 */
[----:B------:R-:W-:Y:S01]  /*1fd0*/  IMAD.MOV.U32 R14, RZ, RZ, 0x3bbb989d ;  /* 0x3bbb989dff0e7424 */ /* 0x000fe200078e00ff */
[----:B------:R-:W-:-:S07]  /*1fe0*/  MOV R11, 0x437c0000 ;  /* 0x437c0000000b7802 */ /* 0x000fce0000000f00 */
.L_x_32:
[--C-:B--2---:R-:W-:Y:S02]  /*1ff0*/  IMAD R7, R21, 0x4, R8.reuse ;  /* 0x0000000415077824 */ /* 0x104fe400078e0208 */
[----:B---3--:R-:W-:-:S03]  /*2000*/  IMAD.IADD R8, R3, 0x1, R8 ;  /* 0x0000000103087824 */ /* 0x008fc600078e0208 */
[----:B------:R-:W-:Y:S02]  /*2010*/  LEA R7, R7, UR7, 0x2 ;  /* 0x0000000707077c11 */ /* 0x000fe4000f8e10ff */
[----:B------:R-:W-:-:S03]  /*2020*/  ISETP.GE.AND P3, PT, R8, UR10, PT ;  /* 0x0000000a08007c0c */ /* 0x000fc6000bf66270 */
[----:B------:R-:W1:Y:S02]  /*2030*/  LDS R9, [R7] ;  /* 0x0000000007097984 */ /* 0x000e640000000800 */
[----:B-1----:R-:W-:-:S04]  /*2040*/  FADD R9, -R6, R9 ;  /* 0x0000000906097221 */ /* 0x002fc80000000100 */
[----:B0-----:R-:W-:-:S04]  /*2050*/  FFMA.SAT R10, R9, R14, 0.5 ;  /* 0x3f000000090a7423 */ /* 0x001fc8000000200e */
[----:B------:R-:W-:-:S04]  /*2060*/  FFMA.RM R10, R10, R11, 12582913 ;  /* 0x4b4000010a0a7423 */ /* 0x000fc8000000400b */
[C---:B------:R-:W-:Y:S01]  /*2070*/  FADD R12, R10.reuse, -12583039 ;  /* 0xcb40007f0a0c7421 */ /* 0x040fe20000000000 */
[----:B------:R-:W-:-:S03]  /*2080*/  SHF.L.U32 R10, R10, 0x17, RZ ;  /* 0x000000170a0a7819 */ /* 0x000fc600000006ff */
[----:B------:R-:W-:-:S04]  /*2090*/  FFMA R12, R9, 1.4426950216293334961, -R12 ;  /* 0x3fb8aa3b090c7823 */ /* 0x000fc8000000080c */
[----:B------:R-:W-:-:S04]  /*20a0*/  FFMA R12, R9, 1.925963033500011079e-08, R12 ;  /* 0x32a57060090c7823 */ /* 0x000fc8000000000c */
[----:B------:R-:W0:Y:S02]  /*20b0*/  MUFU.EX2 R9, R12 ;  /* 0x0000000c00097308 */ /* 0x000e240000000800 */
[----:B0-----:R-:W-:-:S04]  /*20c0*/  FMUL R10, R10, R9 ;  /* 0x000000090a0a7220 */ /* 0x001fc80000400000 */
[----:B------:R-:W-:Y:S01]  /*20d0*/  FADD R5, R10, R5 ;  /* 0x000000050a057221 */ /* 0x000fe20000000000 */
[----:B------:R2:W-:Y:S01]  /*20e0*/  STS [R7], R10 ;  /* 0x0000000a07007388 */ /* 0x0005e20000000800 */
[----:B------:R-:W-:Y:S05]  /*20f0*/  @!P3 BRA `(.L_x_32) ;  /* 0xfffffffc00bcb947 */ /* 0x000fea000383ffff */
.L_x_31:
[----:B------:R-:W-:Y:S05]  /*2100*/  BSYNC.RECONVERGENT B0 ;  /* 0x0000000000007941 */ /* 0x000fea0003800200 */
.L_x_30:
[----:B------:R-:W1:Y:S01]  /*2110*/  SHFL.BFLY PT, R6, R5, 0x10, 0x1f ;  /* 0x0e001f0005067f89 */ /* 0x000e6200000e0000 */
[----:B------:R-:W-:Y:S01]  /*2120*/  LEA.HI R11, R4, UR7, RZ, 0x1d ;  /* 0x00000007040b7c11 */ /* 0x000fe2000f8fe8ff */
[----:B-1----:R-:W-:-:S05]  /*2130*/  FADD R6, R6, R5 ;  /* 0x0000000506067221 */ /* 0x002fca0000000000 */
[----:B--2---:R-:W1:Y:S02]  /*2140*/  SHFL.BFLY PT, R7, R6, 0x8, 0x1f ;  /* 0x0d001f0006077f89 */ /* 0x004e6400000e0000 */
[----:B-1----:R-:W-:-:S05]  /*2150*/  FADD R7, R6, R7 ;  /* 0x0000000706077221 */ /* 0x002fca0000000000 */
[----:B------:R-:W1:Y:S02]  /*2160*/  SHFL.BFLY PT, R8, R7, 0x4, 0x1f ;  /* 0x0c801f0007087f89 */ /* 0x000e6400000e0000 */
[----:B-1----:R-:W-:-:S05]  /*2170*/  FADD R8, R7, R8 ;  /* 0x0000000807087221 */ /* 0x002fca0000000000 */
[----:B------:R-:W1:Y:S02]  /*2180*/  SHFL.BFLY PT, R9, R8, 0x2, 0x1f ;  /* 0x0c401f0008097f89 */ /* 0x000e6400000e0000 */
[----:B-1----:R-:W-:-:S05]  /*2190*/  FADD R9, R8, R9 ;  /* 0x0000000908097221 */ /* 0x002fca0000000000 */
[----:B0-----:R-:W0:Y:S02]  /*21a0*/  SHFL.BFLY PT, R10, R9, 0x1, 0x1f ;  /* 0x0c201f00090a7f89 */ /* 0x001e2400000e0000 */
[----:B0-----:R-:W-:-:S05]  /*21b0*/  FADD R10, R9, R10 ;  /* 0x0000000a090a7221 */ /* 0x001fca0000000000 */
[----:B------:R0:W-:Y:S01]  /*21c0*/  @!P0 STS [R11+0x40], R10 ;  /* 0x0000400a0b008388 */ /* 0x0001e20000000800 */
[----:B------:R-:W-:Y:S06]  /*21d0*/  BAR.SYNC.DEFER_BLOCKING 0x0 ;  /* 0x0000000000007b1d */ /* 0x000fec0000010000 */
[----:B------:R-:W-:Y:S05]  /*21e0*/  @P1 BRA `(.L_x_33) ;  /* 0x0000000000481947 */ /* 0x000fea0003800000 */
[----:B---3--:R-:W-:Y:S01]  /*21f0*/  IADD3 R5, PT, PT, R3, 0x1f, RZ ;  /* 0x0000001f03057810 */ /* 0x008fe20007ffe0ff */
[----:B------:R-:W-:-:S03]  /*2200*/  UMOV UR11, 0xffffffff ;  /* 0xffffffff000b7882 */ /* 0x000fc60000000000 */
[----:B------:R-:W-:-:S04]  /*2210*/  SHF.R.U32.HI R5, RZ, 0x5, R5 ;  /* 0x00000005ff057819 */ /* 0x000fc80000011605 */
[----:B------:R-:W-:Y:S01]  /*2220*/  ISETP.GE.U32.AND P0, PT, R4, R5, PT ;  /* 0x000000050400720c */ /* 0x000fe20003f06070 */
[----:B------:R-:W-:-:S12]  /*2230*/  IMAD.MOV.U32 R5, RZ, RZ, RZ ;  /* 0x000000ffff057224 */ /* 0x000fd800078e00ff */
[----:B------:R-:W-:-:S05]  /*2240*/  @!P0 LEA R2, R2, UR7, 0x2 ;  /* 0x0000000702028c11 */ /* 0x000fca000f8e10ff */
[----:B------:R1:W2:Y:S01]  /*2250*/  @!P0 LDS R5, [R2+0x40] ;  /* 0x0000400002058984 */ /* 0x0002a20000000800 */
[----:B------:R-:W-:Y:S05]  /*2260*/  BRA.DIV UR11, `(.L_x_34) ;  /* 0x0000000a0bf47947 */ /* 0x000fea000b800000 */
[----:B-12---:R-:W1:Y:S02]  /*2270*/  SHFL.BFLY PT, R2, R5, 0x10, 0x1f ;  /* 0x0e001f0005027f89 */ /* 0x006e6400000e0000 */
[----:B-1----:R-:W-:-:S05]  /*2280*/  FADD R2, R2, R5 ;  /* 0x0000000502027221 */ /* 0x002fca0000000000 */
[----:B------:R-:W1:Y:S02]  /*2290*/  SHFL.BFLY PT, R7, R2, 0x8, 0x1f ;  /* 0x0d001f0002077f89 */ /* 0x000e6400000e0000 */
[----:B-1----:R-:W-:-:S05]  /*22a0*/  FADD R7, R2, R7 ;  /* 0x0000000702077221 */ /* 0x002fca0000000000 */
[----:B------:R-:W1:Y:S02]  /*22b0*/  SHFL.BFLY PT, R6, R7, 0x4, 0x1f ;  /* 0x0c801f0007067f89 */ /* 0x000e6400000e0000 */
[----:B-1----:R-:W-:-:S05]  /*22c0*/  FADD R6, R7, R6 ;  /* 0x0000000607067221 */ /* 0x002fca0000000000 */
[----:B------:R-:W1:Y:S02]  /*22d0*/  SHFL.BFLY PT, R9, R6, 0x2, 0x1f ;  /* 0x0c401f0006097f89 */ /* 0x000e6400000e0000 */
[----:B-1----:R-:W-:-:S05]  /*22e0*/  FADD R9, R6, R9 ;  /* 0x0000000906097221 */ /* 0x002fca0000000000 */
[----:B0-----:R0:W1:Y:S02]  /*22f0*/  SHFL.BFLY PT, R10, R9, 0x1, 0x1f ;  /* 0x0c201f00090a7f89 */ /* 0x00106400000e0000 */
.L_x_62:
[----:B-1----:R-:W-:-:S07]  /*2300*/  FADD R10, R9, R10 ;  /* 0x0000000a090a7221 */ /* 0x002fce0000000000 */
.L_x_33:
[----:B------:R-:W-:Y:S05]  /*2310*/  WARPSYNC.ALL ;  /* 0x0000000000007948 */ /* 0x000fea0003800000 */
[----:B------:R-:W-:Y:S01]  /*2320*/  BAR.SYNC.DEFER_BLOCKING 0x0 ;  /* 0x0000000000007b1d */ /* 0x000fe20000010000 */
[----:B------:R-:W-:-:S05]  /*2330*/  ISETP.GE.AND P0, PT, R4, UR10, PT ;  /* 0x0000000a04007c0c */ /* 0x000fca000bf06270 */
[----:B------:R-:W-:Y:S01]  /*2340*/  BSSY.RECONVERGENT B0, `(.L_x_35) ;  /* 0x000001c000007945 */ /* 0x000fe20003800200 */
[----:B------:R1:W-:Y:S01]  /*2350*/  @!P2 STS [UR7+0x40], R10 ;  /* 0x0000400aff00a988 */ /* 0x0003e20008000807 */
[----:B------:R-:W-:Y:S06]  /*2360*/  BAR.SYNC.DEFER_BLOCKING 0x0 ;  /* 0x0000000000007b1d */ /* 0x000fec0000010000 */
[----:B------:R-:W-:Y:S05]  /*2370*/  @P0 BRA `(.L_x_36) ;  /* 0x0000000000600947 */ /* 0x000fea0003800000 */
[----:B------:R-:W2:Y:S01]  /*2380*/  LDS R5, [UR7+0x40] ;  /* 0x00004007ff057984 */ /* 0x000ea20008000800 */
[----:B------:R-:W-:-:S07]  /*2390*/  MOV R6, R4 ;  /* 0x0000000400067202 */ /* 0x000fce0000000f00 */
.L_x_39:
[----:B----4-:R-:W-:Y:S01]  /*23a0*/  IMAD R7, R21, 0x4, R6 ;  /* 0x0000000415077824 */ /* 0x010fe200078e0206 */
[----:B--2---:R-:W0:Y:S01]  /*23b0*/  MUFU.RCP R8, R5 ;  /* 0x0000000500087308 */ /* 0x004e220000001000 */
[----:B---3--:R-:W-:Y:S01]  /*23c0*/  IADD3 R6, PT, PT, R3, R6, RZ ;  /* 0x0000000603067210 */ /* 0x008fe20007ffe0ff */
[----:B------:R-:W-:Y:S01]  /*23d0*/  BSSY.RECONVERGENT B1, `(.L_x_37) ;  /* 0x000000f000017945 */ /* 0x000fe20003800200 */
[----:B------:R-:W-:Y:S02]  /*23e0*/  FSETP.NEU.AND P2, PT, R5, RZ, PT ;  /* 0x000000ff0500720b */ /* 0x000fe40003f4d000 */
[----:B------:R-:W-:Y:S02]  /*23f0*/  LEA R7, R7, UR7, 0x2 ;  /* 0x0000000707077c11 */ /* 0x000fe4000f8e10ff */
[----:B------:R-:W-:-:S03]  /*2400*/  ISETP.GE.AND P3, PT, R6, UR10, PT ;  /* 0x0000000a06007c0c */ /* 0x000fc6000bf66270 */
[----:B------:R-:W2:Y:S01]  /*2410*/  LDS R2, [R7] ;  /* 0x0000000007027984 */ /* 0x000ea20000000800 */
[----:B0-----:R-:W-:-:S04]  /*2420*/  FFMA R9, -R5, R8, 1 ;  /* 0x3f80000005097423 */ /* 0x001fc80000000108 */
[----:B------:R-:W-:Y:S01]  /*2430*/  FFMA R9, R8, R9, R8 ;  /* 0x0000000908097223 */ /* 0x000fe20000000008 */
[----:B--2---:R-:W0:Y:S03]  /*2440*/  FCHK P0, R2, R5 ;  /* 0x0000000502007302 */ /* 0x004e260000000000 */
[----:B------:R-:W-:-:S04]  /*2450*/  FFMA R8, R2, R9, RZ ;  /* 0x0000000902087223 */ /* 0x000fc800000000ff */
[----:B-1----:R-:W-:-:S04]  /*2460*/  FFMA R10, -R5, R8, R2 ;  /* 0x00000008050a7223 */ /* 0x002fc80000000102 */
[----:B------:R-:W-:Y:S01]  /*2470*/  FFMA R8, R9, R10, R8 ;  /* 0x0000000a09087223 */ /* 0x000fe20000000008 */
[----:B0-----:R-:W-:Y:S06]  /*2480*/  @!P0 BRA `(.L_x_38) ;  /* 0x00000000000c8947 */ /* 0x001fec0003800000 */
[----:B------:R-:W-:-:S07]  /*2490*/  MOV R8, 0x24b0 ;  /* 0x000024b000087802 */ /* 0x000fce0000000f00 */
[----:B------:R-:W-:Y:S05]  /*24a0*/  CALL.REL.NOINC `($__internal_0_$__cuda_sm3x_div_rn_noftz_f32_slowpath) ;  /* 0x0000000800f07944 */ /* 0x000fea0003c00000 */
[----:B------:R-:W-:-:S07]  /*24b0*/  IMAD.MOV.U32 R8, RZ, RZ, R2 ;  /* 0x000000ffff087224 */ /* 0x000fce00078e0002 */
.L_x_38:
[----:B------:R-:W-:Y:S05]  /*24c0*/  BSYNC.RECONVERGENT B1 ;  /* 0x0000000000017941 */ /* 0x000fea0003800200 */
.L_x_37:
[----:B------:R-:W-:-:S05]  /*24d0*/  FSEL R8, R8, RZ, P2 ;  /* 0x000000ff08087208 */ /* 0x000fca0001000000 */
[----:B------:R4:W-:Y:S01]  /*24e0*/  STS [R7], R8 ;  /* 0x0000000807007388 */ /* 0x0009e20000000800 */
[----:B------:R-:W-:Y:S05]  /*24f0*/  @!P3 BRA `(.L_x_39) ;  /* 0xfffffffc00a8b947 */ /* 0x000fea000383ffff */
.L_x_36:
[----:B------:R-:W-:Y:S05]  /*2500*/  BSYNC.RECONVERGENT B0 ;  /* 0x0000000000007941 */ /* 0x000fea0003800200 */
.L_x_35:
[----:B------:R-:W2:Y:S01]  /*2510*/  LDCU UR10, c[0x0][0x3b0] ;  /* 0x00007600ff0a77ac */ /* 0x000ea20008000800 */
[----:B------:R-:W-:Y:S01]  /*2520*/  BSSY.RECONVERGENT B0, `(.L_x_40) ;  /* 0x000005e000007945 */ /* 0x000fe20003800200 */
[----:B------:R-:W-:Y:S01]  /*2530*/  BAR.SYNC.DEFER_BLOCKING 0x0 ;  /* 0x0000000000007b1d */ /* 0x000fe20000010000 */
[----:B--2---:R-:W-:-:S13]  /*2540*/  ISETP.GE.AND P0, PT, R4, UR10, PT ;  /* 0x0000000a04007c0c */ /* 0x004fda000bf06270 */
[----:B------:R-:W-:Y:S05]  /*2550*/  @P0 BRA `(.L_x_41) ;  /* 0x0000000400680947 */ /* 0x000fea0003800000 */
[----:B------:R-:W-:-:S05]  /*2560*/  IADD3 R2, PT, PT, R21, UR5, RZ ;  /* 0x0000000515027c10 */ /* 0x000fca000fffe0ff */
[----:B------:R-:W-:-:S07]  /*2570*/  IMAD R5, R2, UR10, R25 ;  /* 0x0000000a02057c24 */ /* 0x000fce000f8e0219 */
.L_x_48:
[----:B------:R-:W-:Y:S01]  /*2580*/  UISETP.GE.AND UP0, UPT, UR9, 0x1, UPT ;  /* 0x000000010900788c */ /* 0x000fe2000bf06270 */
[----:B------:R-:W-:-:S08]  /*2590*/  IMAD.MOV.U32 R2, RZ, RZ, RZ ;  /* 0x000000ffff027224 */ /* 0x000fd000078e00ff */
[----:B------:R-:W-:Y:S05]  /*25a0*/  BRA.U !UP0, `(.L_x_42) ;  /* 0x0000000508247547 */ /* 0x000fea000b800000 */
[----:B------:R-:W-:Y:S01]  /*25b0*/  VIMNMX R6, PT, PT, R23, 0x4, PT ;  /* 0x0000000417067848 */ /* 0x000fe20003fe0100 */
[----:B------:R-:W-:Y:S02]  /*25c0*/  HFMA2 R2, -RZ, RZ, 0, 0 ;  /* 0x00000000ff027431 */ /* 0x000fe400000001ff */
[----:B----4-:R-:W-:Y:S01]  /*25d0*/  IMAD.MOV.U32 R7, RZ, RZ, RZ ;  /* 0x000000ffff077224 */ /* 0x010fe200078e00ff */
[----:B------:R-:W-:-:S04]  /*25e0*/  VIMNMX R6, PT, PT, R6, 0x1, !PT ;  /* 0x0000000106067848 */ /* 0x000fc80007fe0100 */
[----:B------:R-:W-:-:S13]  /*25f0*/  ISETP.GT.AND P0, PT, R6, RZ, PT ;  /* 0x000000ff0600720c */ /* 0x000fda0003f04270 */
[----:B------:R-:W-:Y:S05]  /*2600*/  @!P0 BRA `(.L_x_43) ;  /* 0x0000000000e08947 */ /* 0x000fea0003800000 */
[----:B------:R-:W-:Y:S02]  /*2610*/  IADD3 R8, PT, PT, R6, -R7, RZ ;  /* 0x8000000706087210 */ /* 0x000fe40007ffe0ff */
[----:B------:R-:W-:Y:S02]  /*2620*/  PLOP3.LUT P0, PT, PT, PT, PT, 0x80, 0x8 ;  /* 0x000000000008781c */ /* 0x000fe40003f0f070 */
[----:B------:R-:W-:-:S13]  /*2630*/  ISETP.GT.AND P1, PT, R8, 0x3, PT ;  /* 0x000000030800780c */ /* 0x000fda0003f24270 */
[----:B------:R-:W-:Y:S05]  /*2640*/  @!P1 BRA `(.L_x_44) ;  /* 0x00000000007c9947 */ /* 0x000fea0003800000 */
[----:B------:R-:W-:Y:S01]  /*2650*/  PLOP3.LUT P0, PT, PT, PT, PT, 0x8, 0x80 ;  /* 0x000000000080781c */ /* 0x000fe20003f0e170 */
[----:B------:R-:W-:-:S12]  /*2660*/  VIADD R8, R6, 0xfffffffd ;  /* 0xfffffffd06087836 */ /* 0x000fd80000000000 */
.L_x_45:
[----:B------:R-:W1:Y:S01]  /*2670*/  LDCU UR11, c[0x0][0x3b0] ;  /* 0x00007600ff0b77ac */ /* 0x000e620008000800 */
[----:B0-----:R-:W-:Y:S01]  /*2680*/  IADD3 R11, PT, PT, R7, 0x1, RZ ;  /* 0x00000001070b7810 */ /* 0x001fe20007ffe0ff */
[----:B------:R-:W-:Y:S01]  /*2690*/  IMAD R9, R21, 0x4, R7 ;  /* 0x0000000415097824 */ /* 0x000fe200078e0207 */
[C---:B------:R-:W-:Y:S01]  /*26a0*/  IADD3 R13, PT, PT, R7.reuse, 0x2, RZ ;  /* 0x00000002070d7810 */ /* 0x040fe20007ffe0ff */
[----:B------:R-:W-:-:S03]  /*26b0*/  VIADD R15, R7, 0x3 ;  /* 0x00000003070f7836 */ /* 0x000fc60000000000 */
[----:B------:R-:W-:-:S05]  /*26c0*/  LEA R9, R9, UR7, 0x2 ;  /* 0x0000000709097c11 */ /* 0x000fca000f8e10ff */
[----:B------:R-:W-:Y:S01]  /*26d0*/  LDS R16, [R9+0xc] ;  /* 0x00000c0009107984 */ /* 0x000fe20000000800 */
[C-C-:B-1----:R-:W-:Y:S01]  /*26e0*/  IMAD R10, R7.reuse, UR11, R4.reuse ;  /* 0x0000000b070a7c24 */ /* 0x142fe2000f8e0204 */
[----:B------:R-:W-:Y:S01]  /*26f0*/  IADD3 R7, PT, PT, R7, 0x4, RZ ;  /* 0x0000000407077810 */ /* 0x000fe20007ffe0ff */
[--C-:B------:R-:W-:Y:S02]  /*2700*/  IMAD R11, R11, UR11, R4.reuse ;  /* 0x0000000b0b0b7c24 */ /* 0x100fe4000f8e0204 */
[--C-:B------:R-:W-:Y:S01]  /*2710*/  IMAD R12, R13, UR11, R4.reuse ;  /* 0x0000000b0d0c7c24 */ /* 0x100fe2000f8e0204 */
[----:B------:R-:W-:Y:S01]  /*2720*/  LEA R10, R10, UR6, 0x2 ;  /* 0x000000060a0a7c11 */ /* 0x000fe2000f8e10ff */
[----:B------:R-:W-:Y:S01]  /*2730*/  IMAD R14, R15, UR11, R4 ;  /* 0x0000000b0f0e7c24 */ /* 0x000fe2000f8e0204 */
[----:B------:R-:W-:Y:S02]  /*2740*/  LEA R13, R11, UR6, 0x2 ;  /* 0x000000060b0d7c11 */ /* 0x000fe4000f8e10ff */
[----:B------:R-:W-:Y:S01]  /*2750*/  LDS R11, [R9] ;  /* 0x00000000090b7984 */ /* 0x000fe20000000800 */
[----:B------:R-:W-:-:S02]  /*2760*/  LEA R15, R12, UR6, 0x2 ;  /* 0x000000060c0f7c11 */ /* 0x000fc4000f8e10ff */
[----:B------:R-:W-:Y:S01]  /*2770*/  LEA R17, R14, UR6, 0x2 ;  /* 0x000000060e117c11 */ /* 0x000fe2000f8e10ff */
[----:B------:R-:W0:Y:S01]  /*2780*/  LDS R10, [R10] ;  /* 0x000000000a0a7984 */ /* 0x000e220000000800 */
[----:B------:R-:W-:-:S03]  /*2790*/  ISETP.GE.AND P1, PT, R7, R8, PT ;  /* 0x000000080700720c */ /* 0x000fc60003f26270 */
[----:B------:R-:W-:Y:S04]  /*27a0*/  LDS R12, [R9+0x4] ;  /* 0x00000400090c7984 */ /* 0x000fe80000000800 */
[----:B------:R-:W1:Y:S04]  /*27b0*/  LDS R13, [R13] ;  /* 0x000000000d0d7984 */ /* 0x000e680000000800 */
[----:B------:R-:W-:Y:S04]  /*27c0*/  LDS R14, [R9+0x8] ;  /* 0x00000800090e7984 */ /* 0x000fe80000000800 */
[----:B------:R-:W2:Y:S04]  /*27d0*/  LDS R15, [R15] ;  /* 0x000000000f0f7984 */ /* 0x000ea80000000800 */
[----:B------:R-:W4:Y:S01]  /*27e0*/  LDS R17, [R17] ;  /* 0x0000000011117984 */ /* 0x000f220000000800 */
[----:B0-----:R-:W-:-:S04]  /*27f0*/  FFMA R11, R11, R10, R2 ;  /* 0x0000000a0b0b7223 */ /* 0x001fc80000000002 */
[----:B-1----:R-:W-:-:S04]  /*2800*/  FFMA R11, R12, R13, R11 ;  /* 0x0000000d0c0b7223 */ /* 0x002fc8000000000b */
[----:B--2---:R-:W-:-:S04]  /*2810*/  FFMA R11, R14, R15, R11 ;  /* 0x0000000f0e0b7223 */ /* 0x004fc8000000000b */
[----:B----4-:R-:W-:Y:S01]  /*2820*/  FFMA R2, R16, R17, R11 ;  /* 0x0000001110027223 */ /* 0x010fe2000000000b */
[----:B------:R-:W-:Y:S06]  /*2830*/  @!P1 BRA `(.L_x_45) ;  /* 0xfffffffc008c9947 */ /* 0x000fec000383ffff */
.L_x_44:
[----:B------:R-:W-:-:S05]  /*2840*/  IMAD.IADD R8, R6, 0x1, -R7 ;  /* 0x0000000106087824 */ /* 0x000fca00078e0a07 */
[----:B------:R-:W-:-:S13]  /*2850*/  ISETP.GT.AND P1, PT, R8, 0x1, PT ;  /* 0x000000010800780c */ /* 0x000fda0003f24270 */
[----:B------:R-:W-:Y:S05]  /*2860*/  @!P1 BRA `(.L_x_46) ;  /* 0x0000000000409947 */ /* 0x000fea0003800000 */
[----:B------:R-:W2:Y:S01]  /*2870*/  LDCU UR11, c[0x0][0x3b0] ;  /* 0x00007600ff0b77ac */ /* 0x000ea20008000800 */
[----:B0-----:R-:W-:Y:S01]  /*2880*/  IADD3 R11, PT, PT, R7, 0x1, RZ ;  /* 0x00000001070b7810 */ /* 0x001fe20007ffe0ff */
[----:B------:R-:W-:Y:S01]  /*2890*/  IMAD R8, R21, 0x4, R7 ;  /* 0x0000000415087824 */ /* 0x000fe200078e0207 */
[----:B------:R-:W-:-:S04]  /*28a0*/  PLOP3.LUT P0, PT, PT, PT, PT, 0x8, 0x80 ;  /* 0x000000000080781c */ /* 0x000fc80003f0e170 */
[----:B------:R-:W-:Y:S01]  /*28b0*/  LEA R8, R8, UR7, 0x2 ;  /* 0x0000000708087c11 */ /* 0x000fe2000f8e10ff */
[C-C-:B--2---:R-:W-:Y:S01]  /*28c0*/  IMAD R9, R7.reuse, UR11, R4.reuse ;  /* 0x0000000b07097c24 */ /* 0x144fe2000f8e0204 */
[----:B------:R-:W-:Y:S01]  /*28d0*/  IADD3 R7, PT, PT, R7, 0x2, RZ ;  /* 0x0000000207077810 */ /* 0x000fe20007ffe0ff */
[----:B------:R-:W-:-:S03]  /*28e0*/  IMAD R11, R11, UR11, R4 ;  /* 0x0000000b0b0b7c24 */ /* 0x000fc6000f8e0204 */
[----:B-1----:R-:W-:Y:S02]  /*28f0*/  LEA R10, R9, UR6, 0x2 ;  /* 0x00000006090a7c11 */ /* 0x002fe4000f8e10ff */
[----:B------:R-:W-:Y:S01]  /*2900*/  LEA R12, R11, UR6, 0x2 ;  /* 0x000000060b0c7c11 */ /* 0x000fe2000f8e10ff */
[----:B------:R-:W-:Y:S04]  /*2910*/  LDS R9, [R8] ;  /* 0x0000000008097984 */ /* 0x000fe80000000800 */
[----:B------:R-:W0:Y:S04]  /*2920*/  LDS R10, [R10] ;  /* 0x000000000a0a7984 */ /* 0x000e280000000800 */
[----:B------:R-:W-:Y:S04]  /*2930*/  LDS R11, [R8+0x4] ;  /* 0x00000400080b7984 */ /* 0x000fe80000000800 */
[----:B------:R-:W1:Y:S01]  /*2940*/  LDS R12, [R12] ;  /* 0x000000000c0c7984 */ /* 0x000e620000000800 */
[----:B0-----:R-:W-:-:S04]  /*2950*/  FFMA R2, R9, R10, R2 ;  /* 0x0000000a09027223 */ /* 0x001fc80000000002 */
[----:B-1----:R-:W-:-:S07]  /*2960*/  FFMA R2, R11, R12, R2 ;  /* 0x0000000c0b027223 */ /* 0x002fce0000000002 */
.L_x_46:
[----:B------:R-:W-:-:S13]  /*2970*/  ISETP.NE.OR P0, PT, R7, R6, P0 ;  /* 0x000000060700720c */ /* 0x000fda0000705670 */
[----:B------:R-:W-:Y:S05]  /*2980*/  @!P0 BRA `(.L_x_42) ;  /* 0x00000000002c8947 */ /* 0x000fea0003800000 */
.L_x_43:
[----:B01----:R-:W0:Y:S02]  /*2990*/  LDC R10, c[0x0][0x3b0] ;  /* 0x0000ec00ff0a7b82 */ /* 0x003e240000000800 */
.L_x_47:
[----:B------:R-:W-:Y:S02]  /*29a0*/  IMAD R8, R21, 0x4, R7 ;  /* 0x0000000415087824 */ /* 0x000fe400078e0207 */
[C---:B0-----:R-:W-:Y:S01]  /*29b0*/  IMAD R11, R7.reuse, R10, R4 ;  /* 0x0000000a070b7224 */ /* 0x041fe200078e0204 */
[----:B------:R-:W-:Y:S02]  /*29c0*/  IADD3 R7, PT, PT, R7, 0x1, RZ ;  /* 0x0000000107077810 */ /* 0x000fe40007ffe0ff */
[----:B------:R-:W-:Y:S02]  /*29d0*/  LEA R9, R8, UR7, 0x2 ;  /* 0x0000000708097c11 */ /* 0x000fe4000f8e10ff */
[----:B------:R-:W-:Y:S02]  /*29e0*/  LEA R8, R11, UR6, 0x2 ;  /* 0x000000060b087c11 */ /* 0x000fe4000f8e10ff */
[----:B------:R-:W-:Y:S02]  /*29f0*/  ISETP.NE.AND P0, PT, R7, R6, PT ;  /* 0x000000060700720c */ /* 0x000fe40003f05270 */
[----:B------:R-:W-:Y:S04]  /*2a00*/  LDS R9, [R9] ;  /* 0x0000000009097984 */ /* 0x000fe80000000800 */
[----:B------:R-:W0:Y:S02]  /*2a10*/  LDS R8, [R8] ;  /* 0x0000000008087984 */ /* 0x000e240000000800 */
[----:B0-----:R-:W-:-:S05]  /*2a20*/  FFMA R2, R9, R8, R2 ;  /* 0x0000000809027223 */ /* 0x001fca0000000002 */
[----:B------:R-:W-:Y:S05]  /*2a30*/  @P0 BRA `(.L_x_47) ;  /* 0xfffffffc00d80947 */ /* 0x000fea000383ffff */
.L_x_42:
[----:B----4-:R-:W2:Y:S01]  /*2a40*/  LDC.64 R6, c[0x0][0x398] ;  /* 0x0000e600ff067b82 */ /* 0x010ea20000000a00 */
[----:B------:R-:W-:Y:S01]  /*2a50*/  ISETP.NE.AND P0, PT, RZ, UR4, PT ;  /* 0x00000004ff007c0c */ /* 0x000fe2000bf05270 */
[----:B0-----:R-:W-:Y:S01]  /*2a60*/  IMAD.IADD R9, R5, 0x1, R4 ;  /* 0x0000000105097824 */ /* 0x001fe200078e0204 */
[----:B------:R-:W0:Y:S03]  /*2a70*/  LDCU UR11, c[0x0][0x3b0] ;  /* 0x00007600ff0b77ac */ /* 0x000e260008000800 */
[----:B--2---:R-:W-:-:S08]  /*2a80*/  IMAD.WIDE R6, R9, 0x4, R6 ;  /* 0x0000000409067825 */ /* 0x004fd000078e0206 */
[----:B------:R2:W-:Y:S04]  /*2a90*/  @!P0 STG.E desc[UR12][R6.64], R2 ;  /* 0x0000000206008986 */ /* 0x0005e8000c10190c */
[----:B------:R-:W4:Y:S01]  /*2aa0*/  @P0 LDG.E R9, desc[UR12][R6.64] ;  /* 0x0000000c06090981 */ /* 0x000f22000c1e1900 */
[----:B---3--:R-:W-:Y:S01]  /*2ab0*/  IADD3 R4, PT, PT, R3, R4, RZ ;  /* 0x0000000403047210 */ /* 0x008fe20007ffe0ff */
[----:B----4-:R-:W-:-:S05]  /*2ac0*/  @P0 FADD R9, R2, R9 ;  /* 0x0000000902090221 */ /* 0x010fca0000000000 */
[----:B------:R2:W-:Y:S01]  /*2ad0*/  @P0 STG.E desc[UR12][R6.64], R9 ;  /* 0x0000000906000986 */ /* 0x0005e2000c10190c */
[----:B0-----:R-:W-:-:S13]  /*2ae0*/  ISETP.GE.AND P0, PT, R4, UR11, PT ;  /* 0x0000000b04007c0c */ /* 0x001fda000bf06270 */
[----:B--2---:R-:W-:Y:S05]  /*2af0*/  @!P0 BRA `(.L_x_48) ;  /* 0xfffffff800a08947 */ /* 0x004fea000383ffff */
.L_x_41:
[----:B------:R-:W-:Y:S05]  /*2b00*/  BSYNC.RECONVERGENT B0 ;  /* 0x0000000000007941 */ /* 0x000fea0003800200 */
.L_x_40:
[----:B------:R-:W2:Y:S01]  /*2b10*/  LDCU UR10, c[0x0][0x3a8] ;  /* 0x00007500ff0a77ac */ /* 0x000ea20008000800 */
[----:B------:R-:W-:Y:S01]  /*2b20*/  VIADD R21, R21, 0x1 ;  /* 0x0000000115157836 */ /* 0x000fe20000000000 */
[----:B--2---:R-:W-:-:S04]  /*2b30*/  UIADD3 UR10, UPT, UPT, -UR5, UR10, URZ ;  /* 0x0000000a050a7290 */ /* 0x004fc8000fffe1ff */
[----:B------:R-:W-:-:S04]  /*2b40*/  UISETP.LT.AND UP0, UPT, UR10, 0x4, UPT ;  /* 0x000000040a00788c */ /* 0x000fc8000bf01270 */
[----:B------:R-:W-:-:S04]  /*2b50*/  USEL UR10, UR10, 0x4, UP0 ;  /* 0x000000040a0a7887 */ /* 0x000fc80008000000 */
[----:B------:R-:W-:-:S04]  /*2b60*/  UISETP.LT.AND UP0, UPT, UR10, 0x1, UPT ;  /* 0x000000010a00788c */ /* 0x000fc8000bf01270 */
[----:B------:R-:W-:Y:S01]  /*2b70*/  USEL UR10, UR10, 0x1, !UP0 ;  /* 0x000000010a0a7887 */ /* 0x000fe2000c000000 */
[----:B------:R-:W-:Y:S05]  /*2b80*/  BAR.SYNC.DEFER_BLOCKING 0x0 ;  /* 0x0000000000007b1d */ /* 0x000fea0000010000 */
[----:B------:R-:W-:-:S13]  /*2b90*/  ISETP.NE.AND P0, PT, R21, UR10, PT ;  /* 0x0000000a15007c0c */ /* 0x000fda000bf05270 */
[----:B------:R-:W-:Y:S05]  /*2ba0*/  @P0 BRA `(.L_x_49) ;  /* 0xffffffdc00200947 */ /* 0x000fea000383ffff */
.L_x_5:
[----:B------:R-:W2:Y:S01]  /*2bb0*/  LDCU UR9, c[0x0][0x3ac] ;  /* 0x00007580ff0977ac */ /* 0x000ea20008000800 */
[----:B------:R-:W-:Y:S01]  /*2bc0*/  IADD3 R23, PT, PT, R23, -0x4, RZ ;  /* 0xfffffffc17177810 */ /* 0x000fe20007ffe0ff */
[----:B------:R-:W-:-:S04]  /*2bd0*/  UIADD3 UR4, UPT, UPT, UR4, 0x4, URZ ;  /* 0x0000000404047890 */ /* 0x000fc8000fffe0ff */
[----:B--2---:R-:W-:-:S09]  /*2be0*/  UISETP.GE.AND UP0, UPT, UR4, UR9, UPT ;  /* 0x000000090400728c */ /* 0x004fd2000bf06270 */
[----:B------:R-:W-:Y:S05]  /*2bf0*/  BRA.U !UP0, `(.L_x_50) ;  /* 0xffffffd508707547 */ /* 0x000fea000b83ffff */
[----:B------:R-:W-:Y:S05]  /*2c00*/  EXIT ;  /* 0x000000000000794d */ /* 0x000fea0003800000 */
.L_x_29:
[----:B------:R-:W-:Y:S02]  /*2c10*/  HFMA2 R14, -RZ, RZ, 0, 1.847743988037109375e-06 ;  /* 0x0000001fff0e7431 */ /* 0x000fe400000001ff */
[----:B------:R-:W-:Y:S02]  /*2c20*/  IMAD.MOV.U32 R12, RZ, RZ, 0x10 ;  /* 0x00000010ff0c7424 */ /* 0x000fe400078e00ff */
[----:B------:R-:W-:-:S07]  /*2c30*/  IMAD.MOV.U32 R11, RZ, RZ, -0x1 ;  /* 0xffffffffff0b7424 */ /* 0x000fce00078e00ff */
[----:B01----:R-:W-:Y:S05]  /*2c40*/  WARPSYNC.COLLECTIVE R11, `(.L_x_51) ;  /* 0x000000000b087348 */ /* 0x003fea0003c00000 */
[----:B-1----:R1:W2:Y:S02]  /*2c50*/  SHFL.BFLY P3, R10, R5, R12, R14 ;  /* 0x0c00000c050a7389 */ /* 0x0022a4000006000e */
[----:B012---:R-:W-:Y:S05]  /*2c60*/  ENDCOLLECTIVE ;  /* 0x000000000000791b */ /* 0x007fea0003800000 */
.L_x_51:
[----:B------:R-:W-:Y:S01]  /*2c70*/  HFMA2 R12, -RZ, RZ, 0, 4.76837158203125e-07 ;  /* 0x00000008ff0c7431 */ /* 0x000fe200000001ff */
[----:B------:R-:W-:-:S04]  /*2c80*/  MOV R6, R10 ;  /* 0x0000000a00067202 */ /* 0x000fc80000000f00 */
[----:B------:R-:W-:-:S05]  /*2c90*/  FMNMX R6, R6, R5, !PT ;  /* 0x0000000506067209 */ /* 0x000fca0007800000 */
[----:B------:R-:W-:-:S07]  /*2ca0*/  IMAD.MOV.U32 R5, RZ, RZ, R6 ;  /* 0x000000ffff057224 */ /* 0x000fce00078e0006 */
[----:B------:R-:W-:Y:S05]  /*2cb0*/  WARPSYNC.COLLECTIVE R11, `(.L_x_52) ;  /* 0x000000000b087348 */ /* 0x000fea0003c00000 */
[----:B------:R0:W1:Y:S02]  /*2cc0*/  SHFL.BFLY P3, R10, R5, R12, R14 ;  /* 0x0c00000c050a7389 */ /* 0x000064000006000e */
[----:B01----:R-:W-:Y:S05]  /*2cd0*/  ENDCOLLECTIVE ;  /* 0x000000000000791b */ /* 0x003fea0003800000 */
.L_x_52:
[----:B------:R-:W-:Y:S02]  /*2ce0*/  IMAD.MOV.U32 R12, RZ, RZ, 0x4 ;  /* 0x00000004ff0c7424 */ /* 0x000fe400078e00ff */
[----:B------:R-:W-:-:S05]  /*2cf0*/  IMAD.MOV.U32 R7, RZ, RZ, R10 ;  /* 0x000000ffff077224 */ /* 0x000fca00078e000a */
[----:B------:R-:W-:-:S04]  /*2d00*/  FMNMX R7, R6, R7, !PT ;  /* 0x0000000706077209 */ /* 0x000fc80007800000 */
[----:B------:R-:W-:-:S07]  /*2d10*/  MOV R5, R7 ;  /* 0x0000000700057202 */ /* 0x000fce0000000f00 */
[----:B------:R-:W-:Y:S05]  /*2d20*/  WARPSYNC.COLLECTIVE R11, `(.L_x_53) ;  /* 0x000000000b087348 */ /* 0x000fea0003c00000 */
[----:B------:R0:W1:Y:S02]  /*2d30*/  SHFL.BFLY P3, R10, R5, R12, R14 ;  /* 0x0c00000c050a7389 */ /* 0x000064000006000e */
[----:B01----:R-:W-:Y:S05]  /*2d40*/  ENDCOLLECTIVE ;  /* 0x000000000000791b */ /* 0x003fea0003800000 */
.L_x_53:
[----:B------:R-:W-:Y:S01]  /*2d50*/  HFMA2 R12, -RZ, RZ, 0, 1.1920928955078125e-07 ;  /* 0x00000002ff0c7431 */ /* 0x000fe200000001ff */
[----:B------:R-:W-:-:S04]  /*2d60*/  MOV R8, R10 ;  /* 0x0000000a00087202 */ /* 0x000fc80000000f00 */
[----:B------:R-:W-:-:S05]  /*2d70*/  FMNMX R8, R7, R8, !PT ;  /* 0x0000000807087209 */ /* 0x000fca0007800000 */
[----:B------:R-:W-:-:S07]  /*2d80*/  IMAD.MOV.U32 R5, RZ, RZ, R8 ;  /* 0x000000ffff057224 */ /* 0x000fce00078e0008 */
[----:B------:R-:W-:Y:S05]  /*2d90*/  WARPSYNC.COLLECTIVE R11, `(.L_x_54) ;  /* 0x000000000b087348 */ /* 0x000fea0003c00000 */
[----:B------:R0:W1:Y:S02]  /*2da0*/  SHFL.BFLY P3, R10, R5, R12, R14 ;  /* 0x0c00000c050a7389 */ /* 0x000064000006000e */
[----:B01----:R-:W-:Y:S05]  /*2db0*/  ENDCOLLECTIVE ;  /* 0x000000000000791b */ /* 0x003fea0003800000 */
.L_x_54:
[----:B------:R-:W-:Y:S02]  /*2dc0*/  IMAD.MOV.U32 R12, RZ, RZ, 0x1 ;  /* 0x00000001ff0c7424 */ /* 0x000fe400078e00ff */
[----:B------:R-:W-:-:S05]  /*2dd0*/  IMAD.MOV.U32 R9, RZ, RZ, R10 ;  /* 0x000000ffff097224 */ /* 0x000fca00078e000a */
[----:B------:R-:W-:-:S04]  /*2de0*/  FMNMX R9, R8, R9, !PT ;  /* 0x0000000908097209 */ /* 0x000fc80007800000 */
[----:B------:R-:W-:-:S07]  /*2df0*/  MOV R5, R9 ;  /* 0x0000000900057202 */ /* 0x000fce0000000f00 */
[----:B------:R-:W-:Y:S05]  /*2e00*/  WARPSYNC.COLLECTIVE R11, `(.L_x_55) ;  /* 0x000000000b087348 */ /* 0x000fea0003c00000 */
[----:B------:R0:W1:Y:S02]  /*2e10*/  SHFL.BFLY P3, R10, R5, R12, R14 ;  /* 0x0c00000c050a7389 */ /* 0x000064000006000e */
[----:B01----:R-:W-:Y:S05]  /*2e20*/  ENDCOLLECTIVE ;  /* 0x000000000000791b */ /* 0x003fea0003800000 */
.L_x_55:
[----:B------:R-:W-:Y:S05]  /*2e30*/  BRA `(.L_x_56) ;  /* 0xfffffff000307947 */ /* 0x000fea000383ffff */
.L_x_34:
[----:B------:R-:W-:Y:S02]  /*2e40*/  HFMA2 R12, -RZ, RZ, 0, 9.5367431640625e-07 ;  /* 0x00000010ff0c7431 */ /* 0x000fe400000001ff */
[----:B------:R-:W-:Y:S01]  /*2e50*/  IMAD.MOV.U32 R14, RZ, RZ, 0x1f ;  /* 0x0000001fff0e7424 */ /* 0x000fe200078e00ff */
[----:B0-----:R-:W-:-:S07]  /*2e60*/  MOV R11, 0xffffffff ;  /* 0xffffffff000b7802 */ /* 0x001fce0000000f00 */
[----:B-12---:R-:W-:Y:S05]  /*2e70*/  WARPSYNC.COLLECTIVE R11, `(.L_x_57) ;  /* 0x000000000b087348 */ /* 0x006fea0003c00000 */
[----:B--2---:R0:W2:Y:S02]  /*2e80*/  SHFL.BFLY P3, R10, R5, R12, R14 ;  /* 0x0c00000c050a7389 */ /* 0x0040a4000006000e */
[----:B012---:R-:W-:Y:S05]  /*2e90*/  ENDCOLLECTIVE ;  /* 0x000000000000791b */ /* 0x007fea0003800000 */
.L_x_57:
[----:B------:R-:W-:Y:S02]  /*2ea0*/  IMAD.MOV.U32 R12, RZ, RZ, 0x8 ;  /* 0x00000008ff0c7424 */ /* 0x000fe400078e00ff */
[----:B------:R-:W-:-:S04]  /*2eb0*/  IMAD.MOV.U32 R2, RZ, RZ, R10 ;  /* 0x000000ffff027224 */ /* 0x000fc800078e000a */
[----:B------:R-:W-:-:S05]  /*2ec0*/  FADD R2, R2, R5 ;  /* 0x0000000502027221 */ /* 0x000fca0000000000 */
[----:B------:R-:W-:-:S07]  /*2ed0*/  MOV R5, R2 ;  /* 0x0000000200057202 */ /* 0x000fce0000000f00 */
[----:B------:R-:W-:Y:S05]  /*2ee0*/  WARPSYNC.COLLECTIVE R11, `(.L_x_58) ;  /* 0x000000000b087348 */ /* 0x000fea0003c00000 */
[----:B------:R0:W1:Y:S02]  /*2ef0*/  SHFL.BFLY P3, R10, R5, R12, R14 ;  /* 0x0c00000c050a7389 */ /* 0x000064000006000e */
[----:B01----:R-:W-:Y:S05]  /*2f00*/  ENDCOLLECTIVE ;  /* 0x000000000000791b */ /* 0x003fea0003800000 */
.L_x_58:
[----:B------:R-:W-:Y:S01]  /*2f10*/  HFMA2 R12, -RZ, RZ, 0, 2.384185791015625e-07 ;  /* 0x00000004ff0c7431 */ /* 0x000fe200000001ff */
[----:B------:R-:W-:-:S05]  /*2f20*/  MOV R7, R10 ;  /* 0x0000000a00077202 */ /* 0x000fca0000000f00 */
[----:B------:R-:W-:-:S04]  /*2f30*/  FADD R7, R2, R7 ;  /* 0x0000000702077221 */ /* 0x000fc80000000000 */
[----:B------:R-:W-:-:S07]  /*2f40*/  IMAD.MOV.U32 R5, RZ, RZ, R7 ;  /* 0x000000ffff057224 */ /* 0x000fce00078e0007 */
[----:B------:R-:W-:Y:S05]  /*2f50*/  WARPSYNC.COLLECTIVE R11, `(.L_x_59) ;  /* 0x000000000b087348 */ /* 0x000fea0003c00000 */
[----:B------:R0:W1:Y:S02]  /*2f60*/  SHFL.BFLY P3, R10, R5, R12, R14 ;  /* 0x0c00000c050a7389 */ /* 0x000064000006000e */
[----:B01----:R-:W-:Y:S05]  /*2f70*/  ENDCOLLECTIVE ;  /* 0x000000000000791b */ /* 0x003fea0003800000 */
.L_x_59:
[----:B------:R-:W-:Y:S02]  /*2f80*/  IMAD.MOV.U32 R12, RZ, RZ, 0x2 ;  /* 0x00000002ff0c7424 */ /* 0x000fe400078e00ff */
[----:B------:R-:W-:-:S04]  /*2f90*/  IMAD.MOV.U32 R6, RZ, RZ, R10 ;  /* 0x000000ffff067224 */ /* 0x000fc800078e000a */
[----:B------:R-:W-:-:S05]  /*2fa0*/  FADD R6, R7, R6 ;  /* 0x0000000607067221 */ /* 0x000fca0000000000 */
[----:B------:R-:W-:-:S07]  /*2fb0*/  MOV R5, R6 ;  /* 0x0000000600057202 */ /* 0x000fce0000000f00 */
[----:B------:R-:W-:Y:S05]  /*2fc0*/  WARPSYNC.COLLECTIVE R11, `(.L_x_60) ;  /* 0x000000000b087348 */ /* 0x000fea0003c00000 */
[----:B------:R0:W1:Y:S02]  /*2fd0*/  SHFL.BFLY P3, R10, R5, R12, R14 ;  /* 0x0c00000c050a7389 */ /* 0x000064000006000e */
[----:B01----:R-:W-:Y:S05]  /*2fe0*/  ENDCOLLECTIVE ;  /* 0x000000000000791b */ /* 0x003fea0003800000 */
.L_x_60:
[----:B------:R-:W-:Y:S01]  /*2ff0*/  HFMA2 R12, -RZ, RZ, 0, 5.9604644775390625e-08 ;  /* 0x00000001ff0c7431 */ /* 0x000fe200000001ff */
[----:B------:R-:W-:-:S05]  /*3000*/  MOV R9, R10 ;  /* 0x0000000a00097202 */ /* 0x000fca0000000f00 */
[----:B------:R-:W-:-:S04]  /*3010*/  FADD R9, R6, R9 ;  /* 0x0000000906097221 */ /* 0x000fc80000000000 */
[----:B------:R-:W-:-:S07]  /*3020*/  IMAD.MOV.U32 R5, RZ, RZ, R9 ;  /* 0x000000ffff057224 */ /* 0x000fce00078e0009 */
[----:B------:R-:W-:Y:S05]  /*3030*/  WARPSYNC.COLLECTIVE R11, `(.L_x_61) ;  /* 0x000000000b087348 */ /* 0x000fea0003c00000 */
[----:B------:R0:W1:Y:S02]  /*3040*/  SHFL.BFLY P3, R10, R5, R12, R14 ;  /* 0x0c00000c050a7389 */ /* 0x000064000006000e */
[----:B01----:R-:W-:Y:S05]  /*3050*/  ENDCOLLECTIVE ;  /* 0x000000000000791b */ /* 0x003fea0003800000 */
.L_x_61:
[----:B------:R-:W-:Y:S05]  /*3060*/  BRA `(.L_x_62) ;  /* 0xfffffff000a47947 */ /* 0x000fea000383ffff */
        .weak           $__internal_0_$__cuda_sm3x_div_rn_noftz_f32_slowpath
        .type           $__internal_0_$__cuda_sm3x_div_rn_noftz_f32_slowpath,@function
        .size           $__internal_0_$__cuda_sm3x_div_rn_noftz_f32_slowpath,(.L_x_220 - $__internal_0_$__cuda_sm3x_div_rn_noftz_f32_slowpath)
$__internal_0_$__cuda_sm3x_div_rn_noftz_f32_slowpath:
[----:B------:R-:W-:Y:S01]  /*3070*/  SHF.R.U32.HI R9, RZ, 0x17, R5 ;  /* 0x00000017ff097819 */ /* 0x000fe20000011605 */
[----:B------:R-:W-:Y:S01]  /*3080*/  BSSY.RECONVERGENT B2, `(.L_x_63) ;  /* 0x0000064000027945 */ /* 0x000fe20003800200 */
[--C-:B------:R-:W-:Y:S01]  /*3090*/  SHF.R.U32.HI R10, RZ, 0x17, R2.reuse ;  /* 0x00000017ff0a7819 */ /* 0x100fe20000011602 */
[----:B------:R-:W-:Y:S01]  /*30a0*/  IMAD.MOV.U32 R11, RZ, RZ, R2 ;  /* 0x000000ffff0b7224 */ /* 0x000fe200078e0002 */
[----:B------:R-:W-:Y:S02]  /*30b0*/  LOP3.LUT R9, R9, 0xff, RZ, 0xc0, !PT ;  /* 0x000000ff09097812 */ /* 0x000fe400078ec0ff */
[----:B------:R-:W-:Y:S02]  /*30c0*/  LOP3.LUT R16, R10, 0xff, RZ, 0xc0, !PT ;  /* 0x000000ff0a107812 */ /* 0x000fe400078ec0ff */
[----:B------:R-:W-:Y:S01]  /*30d0*/  MOV R12, R5 ;  /* 0x00000005000c7202 */ /* 0x000fe20000000f00 */
[----:B------:R-:W-:Y:S01]  /*30e0*/  VIADD R13, R9, 0xffffffff ;  /* 0xffffffff090d7836 */ /* 0x000fe20000000000 */
[----:B------:R-:W-:-:S04]  /*30f0*/  IADD3 R14, PT, PT, R16, -0x1, RZ ;  /* 0xffffffff100e7810 */ /* 0x000fc80007ffe0ff */
[----:B------:R-:W-:-:S04]  /*3100*/  ISETP.GT.U32.AND P0, PT, R13, 0xfd, PT ;  /* 0x000000fd0d00780c */ /* 0x000fc80003f04070 */
[----:B------:R-:W-:-:S13]  /*3110*/  ISETP.GT.U32.OR P0, PT, R14, 0xfd, P0 ;  /* 0x000000fd0e00780c */ /* 0x000fda0000704470 */
[----:B------:R-:W-:Y:S01]  /*3120*/  @!P0 IMAD.MOV.U32 R10, RZ, RZ, RZ ;  /* 0x000000ffff0a8224 */ /* 0x000fe200078e00ff */
[----:B------:R-:W-:Y:S06]  /*3130*/  @!P0 BRA `(.L_x_64) ;  /* 0x00000000005c8947 */ /* 0x000fec0003800000 */
[----:B------:R-:W-:Y:S02]  /*3140*/  FSETP.GTU.FTZ.AND P1, PT, |R5|, +INF , PT ;  /* 0x7f8000000500780b */ /* 0x000fe40003f3c200 */
[----:B------:R-:W-:-:S04]  /*3150*/  FSETP.GTU.FTZ.AND P0, PT, |R2|, +INF , PT ;  /* 0x7f8000000200780b */ /* 0x000fc80003f1c200 */
[----:B------:R-:W-:-:S13]  /*3160*/  PLOP3.LUT P0, PT, P0, P1, PT, 0xf8, 0x8f ;  /* 0x00000000008f781c */ /* 0x000fda0000703f70 */
[----:B------:R-:W-:Y:S05]  /*3170*/  @P0 BRA `(.L_x_65) ;  /* 0x00000004004c0947 */ /* 0x000fea0003800000 */
[----:B------:R-:W-:-:S13]  /*3180*/  LOP3.LUT P0, RZ, R12, 0x7fffffff, R11, 0xc8, !PT ;  /* 0x7fffffff0cff7812 */ /* 0x000fda000780c80b */
[----:B------:R-:W-:Y:S05]  /*3190*/  @!P0 BRA `(.L_x_66) ;  /* 0x00000004003c8947 */ /* 0x000fea0003800000 */
[C---:B------:R-:W-:Y:S02]  /*31a0*/  FSETP.NEU.FTZ.AND P4, PT, |R2|.reuse, +INF , PT ;  /* 0x7f8000000200780b */ /* 0x040fe40003f9d200 */
[----:B------:R-:W-:Y:S02]  /*31b0*/  FSETP.NEU.FTZ.AND P1, PT, |R5|, +INF , PT ;  /* 0x7f8000000500780b */ /* 0x000fe40003f3d200 */
[----:B------:R-:W-:-:S11]  /*31c0*/  FSETP.NEU.FTZ.AND P0, PT, |R2|, +INF , PT ;  /* 0x7f8000000200780b */ /* 0x000fd60003f1d200 */
[----:B------:R-:W-:Y:S05]  /*31d0*/  @!P1 BRA !P4, `(.L_x_66) ;  /* 0x00000004002c9947 */ /* 0x000fea0006000000 */
[----:B------:R-:W-:-:S04]  /*31e0*/  LOP3.LUT P4, RZ, R11, 0x7fffffff, RZ, 0xc0, !PT ;  /* 0x7fffffff0bff7812 */ /* 0x000fc8000788c0ff */
[----:B------:R-:W-:-:S13]  /*31f0*/  PLOP3.LUT P1, PT, P1, P4, PT, 0x2f, 0xf2 ;  /* 0x0000000000f2781c */ /* 0x000fda0000f28577 */
[----:B------:R-:W-:Y:S05]  /*3200*/  @P1 BRA `(.L_x_67) ;  /* 0x0000000400181947 */ /* 0x000fea0003800000 */
[----:B------:R-:W-:-:S04]  /*3210*/  LOP3.LUT P1, RZ, R12, 0x7fffffff, RZ, 0xc0, !PT ;  /* 0x7fffffff0cff7812 */ /* 0x000fc8000782c0ff */
[----:B------:R-:W-:-:S13]  /*3220*/  PLOP3.LUT P0, PT, P0, P1, PT, 0x2f, 0xf2 ;  /* 0x0000000000f2781c */ /* 0x000fda0000702577 */
[----:B------:R-:W-:Y:S05]  /*3230*/  @P0 BRA `(.L_x_68) ;  /* 0x0000000400000947 */ /* 0x000fea0003800000 */
[----:B------:R-:W-:Y:S02]  /*3240*/  ISETP.GE.AND P0, PT, R14, RZ, PT ;  /* 0x000000ff0e00720c */ /* 0x000fe40003f06270 */
[----:B------:R-:W-:-:S11]  /*3250*/  ISETP.GE.AND P1, PT, R13, RZ, PT ;  /* 0x000000ff0d00720c */ /* 0x000fd60003f26270 */
[----:B------:R-:W-:Y:S01]  /*3260*/  @P0 MOV R10, RZ ;  /* 0x000000ff000a0202 */ /* 0x000fe20000000f00 */
[----:B------:R-:W-:Y:S02]  /*3270*/  @!P0 IMAD.MOV.U32 R10, RZ, RZ, -0x40 ;  /* 0xffffffc0ff0a8424 */ /* 0x000fe400078e00ff */
[----:B------:R-:W-:Y:S01]  /*3280*/  @!P0 FFMA R11, R2, 1.84467440737095516160e+19, RZ ;  /* 0x5f800000020b8823 */ /* 0x000fe200000000ff */
[----:B------:R-:W-:Y:S02]  /*3290*/  @!P1 FFMA R12, R5, 1.84467440737095516160e+19, RZ ;  /* 0x5f800000050c9823 */ /* 0x000fe400000000ff */
[----:B------:R-:W-:-:S07]  /*32a0*/  @!P1 IADD3 R10, PT, PT, R10, 0x40, RZ ;  /* 0x000000400a0a9810 */ /* 0x000fce0007ffe0ff */
.L_x_64:
[----:B------:R-:W-:Y:S01]  /*32b0*/  LEA R13, R9, 0xc0800000, 0x17 ;  /* 0xc0800000090d7811 */ /* 0x000fe200078eb8ff */
[----:B------:R-:W-:Y:S04]  /*32c0*/  BSSY.RECONVERGENT B3, `(.L_x_69) ;  /* 0x0000036000037945 */ /* 0x000fe80003800200 */
[----:B------:R-:W-:Y:S01]  /*32d0*/  IMAD.IADD R13, R12, 0x1, -R13 ;  /* 0x000000010c0d7824 */ /* 0x000fe200078e0a0d */
[----:B------:R-:W-:-:S03]  /*32e0*/  IADD3 R12, PT, PT, R16, -0x7f, RZ ;  /* 0xffffff81100c7810 */ /* 0x000fc60007ffe0ff */
[----:B------:R0:W1:Y:S01]  /*32f0*/  MUFU.RCP R14, R13 ;  /* 0x0000000d000e7308 */ /* 0x0000620000001000 */
[----:B------:R-:W-:Y:S01]  /*3300*/  FADD.FTZ R15, -R13, -RZ ;  /* 0x800000ff0d0f7221 */ /* 0x000fe20000010100 */
[C---:B------:R-:W-:Y:S01]  /*3310*/  IMAD R2, R12.reuse, -0x800000, R11 ;  /* 0xff8000000c027824 */ /* 0x040fe200078e020b */
[----:B0-----:R-:W-:-:S05]  /*3320*/  IADD3 R13, PT, PT, R12, 0x7f, -R9 ;  /* 0x0000007f0c0d7810 */ /* 0x001fca0007ffe809 */
[----:B------:R-:W-:Y:S02]  /*3330*/  IMAD.IADD R13, R13, 0x1, R10 ;  /* 0x000000010d0d7824 */ /* 0x000fe400078e020a */
[----:B-1----:R-:W-:-:S04]  /*3340*/  FFMA R17, R14, R15, 1 ;  /* 0x3f8000000e117423 */ /* 0x002fc8000000000f */
[----:B------:R-:W-:-:S04]  /*3350*/  FFMA R11, R14, R17, R14 ;  /* 0x000000110e0b7223 */ /* 0x000fc8000000000e */
[----:B------:R-:W-:-:S04]  /*3360*/  FFMA R14, R2, R11, RZ ;  /* 0x0000000b020e7223 */ /* 0x000fc800000000ff */
[----:B------:R-:W-:-:S04]  /*3370*/  FFMA R16, R15, R14, R2 ;  /* 0x0000000e0f107223 */ /* 0x000fc80000000002 */
[----:B------:R-:W-:-:S04]  /*3380*/  FFMA R16, R11, R16, R14 ;  /* 0x000000100b107223 */ /* 0x000fc8000000000e */
[----:B------:R-:W-:-:S04]  /*3390*/  FFMA R15, R15, R16, R2 ;  /* 0x000000100f0f7223 */ /* 0x000fc80000000002 */
[----:B------:R-:W-:-:S05]  /*33a0*/  FFMA R2, R11, R15, R16 ;  /* 0x0000000f0b027223 */ /* 0x000fca0000000010 */
[----:B------:R-:W-:-:S04]  /*33b0*/  SHF.R.U32.HI R9, RZ, 0x17, R2 ;  /* 0x00000017ff097819 */ /* 0x000fc80000011602 */
[----:B------:R-:W-:-:S04]  /*33c0*/  LOP3.LUT R9, R9, 0xff, RZ, 0xc0, !PT ;  /* 0x000000ff09097812 */ /* 0x000fc800078ec0ff */
[----:B------:R-:W-:-:S05]  /*33d0*/  IADD3 R14, PT, PT, R9, R13, RZ ;  /* 0x0000000d090e7210 */ /* 0x000fca0007ffe0ff */
[----:B------:R-:W-:-:S05]  /*33e0*/  VIADD R9, R14, 0xffffffff ;  /* 0xffffffff0e097836 */ /* 0x000fca0000000000 */
[----:B------:R-:W-:-:S13]  /*33f0*/  ISETP.GE.U32.AND P0, PT, R9, 0xfe, PT ;  /* 0x000000fe0900780c */ /* 0x000fda0003f06070 */
[----:B------:R-:W-:Y:S05]  /*3400*/  @!P0 BRA `(.L_x_70) ;  /* 0x0000000000808947 */ /* 0x000fea0003800000 */
[----:B------:R-:W-:-:S13]  /*3410*/  ISETP.GT.AND P0, PT, R14, 0xfe, PT ;  /* 0x000000fe0e00780c */ /* 0x000fda0003f04270 */
[----:B------:R-:W-:Y:S05]  /*3420*/  @P0 BRA `(.L_x_71) ;  /* 0x00000000006c0947 */ /* 0x000fea0003800000 */
[----:B------:R-:W-:-:S13]  /*3430*/  ISETP.GE.AND P0, PT, R14, 0x1, PT ;  /* 0x000000010e00780c */ /* 0x000fda0003f06270 */
[----:B------:R-:W-:Y:S05]  /*3440*/  @P0 BRA `(.L_x_72) ;  /* 0x0000000000740947 */ /* 0x000fea0003800000 */
[----:B------:R-:W-:Y:S02]  /*3450*/  ISETP.GE.AND P0, PT, R14, -0x18, PT ;  /* 0xffffffe80e00780c */ /* 0x000fe40003f06270 */
[----:B------:R-:W-:-:S11]  /*3460*/  LOP3.LUT R2, R2, 0x80000000, RZ, 0xc0, !PT ;  /* 0x8000000002027812 */ /* 0x000fd600078ec0ff */
[----:B------:R-:W-:Y:S05]  /*3470*/  @!P0 BRA `(.L_x_72) ;  /* 0x0000000000688947 */ /* 0x000fea0003800000 */
[CCC-:B------:R-:W-:Y:S01]  /*3480*/  FFMA.RZ R9, R11.reuse, R15.reuse, R16.reuse ;  /* 0x0000000f0b097223 */ /* 0x1c0fe2000000c010 */
[-C--:B------:R-:W-:Y:S01]  /*3490*/  FFMA.RM R10, R11, R15.reuse, R16 ;  /* 0x0000000f0b0a7223 */ /* 0x080fe20000004010 */
[----:B------:R-:W-:Y:S01]  /*34a0*/  IMAD.MOV R13, RZ, RZ, -R14 ;  /* 0x000000ffff0d7224 */ /* 0x000fe200078e0a0e */
[C---:B------:R-:W-:Y:S02]  /*34b0*/  ISETP.NE.AND P4, PT, R14.reuse, RZ, PT ;  /* 0x000000ff0e00720c */ /* 0x040fe40003f85270 */
[----:B------:R-:W-:Y:S01]  /*34c0*/  LOP3.LUT R12, R9, 0x7fffff, RZ, 0xc0, !PT ;  /* 0x007fffff090c7812 */ /* 0x000fe200078ec0ff */
[----:B------:R-:W-:Y:S01]  /*34d0*/  FFMA.RP R9, R11, R15, R16 ;  /* 0x0000000f0b097223 */ /* 0x000fe20000008010 */
[----:B------:R-:W-:Y:S02]  /*34e0*/  IADD3 R11, PT, PT, R14, 0x20, RZ ;  /* 0x000000200e0b7810 */ /* 0x000fe40007ffe0ff */
[----:B------:R-:W-:Y:S02]  /*34f0*/  LOP3.LUT R12, R12, 0x800000, RZ, 0xfc, !PT ;  /* 0x008000000c0c7812 */ /* 0x000fe400078efcff */
[----:B------:R-:W-:-:S02]  /*3500*/  ISETP.NE.AND P1, PT, R14, RZ, PT ;  /* 0x000000ff0e00720c */ /* 0x000fc40003f25270 */
[----:B------:R-:W-:Y:S02]  /*3510*/  SHF.L.U32 R11, R12, R11, RZ ;  /* 0x0000000b0c0b7219 */ /* 0x000fe400000006ff */
[----:B------:R-:W-:Y:S02]  /*3520*/  FSETP.NEU.FTZ.AND P0, PT, R9, R10, PT ;  /* 0x0000000a0900720b */ /* 0x000fe40003f1d000 */
[----:B------:R-:W-:Y:S02]  /*3530*/  SEL R9, R13, RZ, P4 ;  /* 0x000000ff0d097207 */ /* 0x000fe40002000000 */
[----:B------:R-:W-:Y:S02]  /*3540*/  ISETP.NE.AND P1, PT, R11, RZ, P1 ;  /* 0x000000ff0b00720c */ /* 0x000fe40000f25270 */
[----:B------:R-:W-:Y:S02]  /*3550*/  SHF.R.U32.HI R9, RZ, R9, R12 ;  /* 0x00000009ff097219 */ /* 0x000fe4000001160c */
[----:B------:R-:W-:-:S02]  /*3560*/  PLOP3.LUT P0, PT, P0, P1, PT, 0xf8, 0x8f ;  /* 0x00000000008f781c */ /* 0x000fc40000703f70 */
[----:B------:R-:W-:Y:S02]  /*3570*/  SHF.R.U32.HI R11, RZ, 0x1, R9 ;  /* 0x00000001ff0b7819 */ /* 0x000fe40000011609 */
[----:B------:R-:W-:-:S04]  /*3580*/  SEL R10, RZ, 0x1, !P0 ;  /* 0x00000001ff0a7807 */ /* 0x000fc80004000000 */
[----:B------:R-:W-:-:S04]  /*3590*/  LOP3.LUT R10, R10, 0x1, R11, 0xf8, !PT ;  /* 0x000000010a0a7812 */ /* 0x000fc800078ef80b */
[----:B------:R-:W-:-:S04]  /*35a0*/  LOP3.LUT R10, R10, R9, RZ, 0xc0, !PT ;  /* 0x000000090a0a7212 */ /* 0x000fc800078ec0ff */
[----:B------:R-:W-:-:S04]  /*35b0*/  IADD3 R11, PT, PT, R11, R10, RZ ;  /* 0x0000000a0b0b7210 */ /* 0x000fc80007ffe0ff */
[----:B------:R-:W-:Y:S01]  /*35c0*/  LOP3.LUT R2, R11, R2, RZ, 0xfc, !PT ;  /* 0x000000020b027212 */ /* 0x000fe200078efcff */
[----:B------:R-:W-:Y:S06]  /*35d0*/  BRA `(.L_x_72) ;  /* 0x0000000000107947 */ /* 0x000fec0003800000 */
.L_x_71:
[----:B------:R-:W-:-:S04]  /*35e0*/  LOP3.LUT R2, R2, 0x80000000, RZ, 0xc0, !PT ;  /* 0x8000000002027812 */ /* 0x000fc800078ec0ff */
[----:B------:R-:W-:Y:S01]  /*35f0*/  LOP3.LUT R2, R2, 0x7f800000, RZ, 0xfc, !PT ;  /* 0x7f80000002027812 */ /* 0x000fe200078efcff */
[----:B------:R-:W-:Y:S06]  /*3600*/  BRA `(.L_x_72) ;  /* 0x0000000000047947 */ /* 0x000fec0003800000 */
.L_x_70:
[----:B------:R-:W-:-:S07]  /*3610*/  IMAD R2, R13, 0x800000, R2 ;  /* 0x008000000d027824 */ /* 0x000fce00078e0202 */
.L_x_72:
[----:B------:R-:W-:Y:S05]  /*3620*/  BSYNC.RECONVERGENT B3 ;  /* 0x0000000000037941 */ /* 0x000fea0003800200 */
.L_x_69:
[----:B------:R-:W-:Y:S05]  /*3630*/  BRA `(.L_x_73) ;  /* 0x0000000000207947 */ /* 0x000fea0003800000 */
.L_x_68:
[----:B------:R-:W-:-:S04]  /*3640*/  LOP3.LUT R2, R12, 0x80000000, R11, 0x48, !PT ;  /* 0x800000000c027812 */ /* 0x000fc800078e480b */
[----:B------:R-:W-:Y:S01]  /*3650*/  LOP3.LUT R2, R2, 0x7f800000, RZ, 0xfc, !PT ;  /* 0x7f80000002027812 */ /* 0x000fe200078efcff */
[----:B------:R-:W-:Y:S06]  /*3660*/  BRA `(.L_x_73) ;  /* 0x0000000000147947 */ /* 0x000fec0003800000 */
.L_x_67:
[----:B------:R-:W-:Y:S01]  /*3670*/  LOP3.LUT R2, R12, 0x80000000, R11, 0x48, !PT ;  /* 0x800000000c027812 */ /* 0x000fe200078e480b */
[----:B------:R-:W-:Y:S06]  /*3680*/  BRA `(.L_x_73) ;  /* 0x00000000000c7947 */ /* 0x000fec0003800000 */
.L_x_66:
[----:B------:R-:W0:Y:S01]  /*3690*/  MUFU.RSQ R2, -QNAN ;  /* 0xffc0000000027908 */ /* 0x000e220000001400 */
[----:B------:R-:W-:Y:S05]  /*36a0*/  BRA `(.L_x_73) ;  /* 0x0000000000047947 */ /* 0x000fea0003800000 */
.L_x_65:
[----:B------:R-:W-:-:S07]  /*36b0*/  FADD.FTZ R2, R2, R5 ;  /* 0x0000000502027221 */ /* 0x000fce0000010000 */
.L_x_73:
[----:B------:R-:W-:Y:S05]  /*36c0*/  BSYNC.RECONVERGENT B2 ;  /* 0x0000000000027941 */ /* 0x000fea0003800200 */
.L_x_63:
[----:B------:R-:W-:-:S04]  /*36d0*/  HFMA2 R9, -RZ, RZ, 0, 0 ;  /* 0x00000000ff097431 */ /* 0x000fc800000001ff */
[----:B0-----:R-:W-:Y:S05]  /*36e0*/  RET.REL.NODEC R8 `(_Z27attention_multiquery_kernelILi4ELi4EEvPKfS1_S1_Pfiiiiif) ;  /* 0xffffffc808447950 */ /* 0x001fea0003c3ffff */
.L_x_74:
[----:B------:R-:W-:-:S00]  /*36f0*/  BRA `(.L_x_74) ;  /* 0xfffffffc00fc7947 */ /* 0x000fc0000383ffff */
[----:B------:R-:W-:-:S00]  /*3700*/  NOP ;  /* 0x0000000000007918 */ /* 0x000fc00000000000 */
[----:B------:R-:W-:-:S00]  /*3710*/  NOP ;  /* 0x0000000000007918 */ /* 0x000fc00000000000 */
[----:B------:R-:W-:-:S00]  /*3720*/  NOP ;  /* 0x0000000000007918 */ /* 0x000fc00000000000 */
[----:B------:R-:W-:-:S00]  /*3730*/  NOP ;  /* 0x0000000000007918 */ /* 0x000fc00000000000 */
[----:B------:R-:W-:-:S00]  /*3740*/  NOP ;  /* 0x0000000000007918 */ /* 0x000fc00000000000 */
[----:B------:R-:W-:-:S00]  /*3750*/  NOP ;  /* 0x0000000000007918 */ /* 0x000fc00000000000 */
[----:B------:R-:W-:-:S00]  /*3760*/  NOP ;  /* 0x0000000000007918 */ /* 0x000fc00000000000 */
[----:B------:R-:W-:-:S00]  /*3770*/  NOP ;  /* 0x0000000000007918 */ /* 0x000fc00000000000 */
.L_x_220:


//--------------------- .text._Z27attention_multiquery_kernelILi4ELi8EEvPKfS1_S1_Pfiiiiif --------------------------
	.section	.text._Z27attention_multiquery_kernelILi4ELi8EEvPKfS1_S1_Pfiiiiif,"ax",@progbits
	.align	128
        .global         _Z27attention_multiquery_kernelILi4ELi8EEvPKfS1_S1_Pfiiiiif
        .type           _Z27attention_multiquery_kernelILi4ELi8EEvPKfS1_S1_Pfiiiiif,@function
        .size           _Z27attention_multiquery_kernelILi4ELi8EEvPKfS1_S1_Pfiiiiif,(.L_x_221 - _Z27attention_multiquery_kernelILi4ELi8EEvPKfS1_S1_Pfiiiiif)
        .other          _Z27attention_multiquery_kernelILi4ELi8EEvPKfS1_S1_Pfiiiiif,@"STO_CUDA_ENTRY STV_DEFAULT"
_Z27attention_multiquery_kernelILi4ELi8EEvPKfS1_S1_Pfiiiiif:
.text._Z27attention_multiquery_kernelILi4ELi8EEvPKfS1_S1_Pfiiiiif:
        /* <DEDUP_REMOVED lines=28> */
.L_x_120:
[----:B0-----:R-:W0:Y:S01]  /*01c0*/  LDC R2, c[0x0][0x3ac] ;  /* 0x0000eb00ff027b82 */ /* 0x001e220000000800 */
[----:B-1----:R-:W1:Y:S01]  /*01d0*/  S2R R0, SR_TID.X ;  /* 0x0000000000007919 */ /* 0x002e620000002100 */
[----:B------:R-:W-:Y:S06]  /*01e0*/  BSSY.RECONVERGENT B0, `(.L_x_75) ;  /* 0x000005f000007945 */ /* 0x000fec0003800200 */
[----:B--2---:R-:W2:Y:S01]  /*01f0*/  LDC R10, c[0x0][0x3b0] ;  /* 0x0000ec00ff0a7b82 */ /* 0x004ea20000000800 */
[----:B0-----:R-:W-:-:S05]  /*0200*/  VIADD R2, R2, -UR4 ;  /* 0x8000000402027c36 */ /* 0x001fca0008000000 */
[----:B------:R-:W-:-:S05]  /*0210*/  VIMNMX R7, PT, PT, R2, 0x8, PT ;  /* 0x0000000802077848 */ /* 0x000fca0003fe0100 */
[----:B--2---:R-:W-:-:S05]  /*0220*/  IMAD R7, R7, R10, RZ ;  /* 0x0000000a07077224 */ /* 0x004fca00078e02ff */
[----:B-1----:R-:W-:-:S13]  /*0230*/  ISETP.GE.AND P0, PT, R0, R7, PT ;  /* 0x000000070000720c */ /* 0x002fda0003f06270 */
[----:B----4-:R-:W-:Y:S05]  /*0240*/  @P0 BRA `(.L_x_76) ;  /* 0x0000000400600947 */ /* 0x010fea0003800000 */
[----:B------:R-:W-:Y:S01]  /*0250*/  IABS R9, R10 ;  /* 0x0000000a00097213 */ /* 0x000fe20000000000 */
[----:B------:R-:W0:Y:S01]  /*0260*/  S2R R15, SR_CgaCtaId ;  /* 0x00000000000f7919 */ /* 0x000e220000008800 */
[----:B------:R-:W1:Y:S01]  /*0270*/  LDC R8, c[0x0][0x3b0] ;  /* 0x0000ec00ff087b82 */ /* 0x000e620000000800 */
[----:B------:R-:W-:Y:S01]  /*0280*/  MOV R12, 0x400 ;  /* 0x00000400000c7802 */ /* 0x000fe20000000f00 */
[----:B------:R-:W2:Y:S01]  /*0290*/  I2F.RP R6, R9 ;  /* 0x0000000900067306 */ /* 0x000ea20000209400 */
[----:B------:R-:W-:Y:S01]  /*02a0*/  ISETP.NE.AND P1, PT, R10, RZ, PT ;  /* 0x000000ff0a00720c */ /* 0x000fe20003f25270 */
[----:B------:R-:W-:Y:S01]  /*02b0*/  IMAD.MOV.U32 R10, RZ, RZ, RZ ;  /* 0x000000ffff0a7224 */ /* 0x000fe200078e00ff */
[----:B------:R-:W-:Y:S03]  /*02c0*/  BSSY.RECONVERGENT B1, `(.L_x_77) ;  /* 0x0000027000017945 */ /* 0x000fe60003800200 */
[----:B------:R-:W4:Y:S02]  /*02d0*/  LDC.64 R4, c[0x0][0x388] ;  /* 0x0000e200ff047b82 */ /* 0x000f240000000a00 */
[----:B--2---:R-:W2:Y:S02]  /*02e0*/  MUFU.RCP R6, R6 ;  /* 0x0000000600067308 */ /* 0x004ea40000001000 */
[----:B--2---:R-:W-:-:S06]  /*02f0*/  IADD3 R11, PT, PT, R6, 0xffffffe, RZ ;  /* 0x0ffffffe060b7810 */ /* 0x004fcc0007ffe0ff */
[----:B------:R-:W2:Y:S02]  /*0300*/  F2I.FTZ.U32.TRUNC.NTZ R11, R11 ;  /* 0x0000000b000b7305 */ /* 0x000ea4000021f000 */
[----:B--2---:R-:W-:-:S04]  /*0310*/  IMAD.MOV R14, RZ, RZ, -R11 ;  /* 0x000000ffff0e7224 */ /* 0x004fc800078e0a0b */
[----:B------:R-:W-:Y:S01]  /*0320*/  IMAD R13, R14, R9, RZ ;  /* 0x000000090e0d7224 */ /* 0x000fe200078e02ff */
[----:B0-----:R-:W-:Y:S02]  /*0330*/  LEA R9, R15, R12, 0x18 ;  /* 0x0000000c0f097211 */ /* 0x001fe400078ec0ff */
[----:B------:R-:W-:Y:S01]  /*0340*/  MOV R12, R0 ;  /* 0x00000000000c7202 */ /* 0x000fe20000000f00 */
[----:B-1--4-:R-:W-:-:S07]  /*0350*/  IMAD.HI.U32 R10, R11, R13, R10 ;  /* 0x0000000d0b0a7227 */ /* 0x012fce00078e000a */
.L_x_78:
[----:B------:R-:W-:Y:S02]  /*0360*/  IABS R13, R12 ;  /* 0x0000000c000d7213 */ /* 0x000fe40000000000 */
[-C--:B------:R-:W-:Y:S02]  /*0370*/  IABS R6, R8.reuse ;  /* 0x0000000800067213 */ /* 0x080fe40000000000 */
[----:B------:R-:W-:Y:S01]  /*0380*/  IABS R15, R8 ;  /* 0x00000008000f7213 */ /* 0x000fe20000000000 */
[----:B0-----:R-:W-:-:S04]  /*0390*/  IMAD.HI.U32 R11, R10, R13, RZ ;  /* 0x0000000d0a0b7227 */ /* 0x001fc800078e00ff */
[----:B------:R-:W-:-:S04]  /*03a0*/  IMAD.MOV R14, RZ, RZ, -R11 ;  /* 0x000000ffff0e7224 */ /* 0x000fc800078e0a0b */
[----:B------:R-:W-:Y:S02]  /*03b0*/  IMAD R13, R6, R14, R13 ;  /* 0x0000000e060d7224 */ /* 0x000fe400078e020d */
[----:B------:R-:W-:-:S05]  /*03c0*/  IMAD.MOV.U32 R14, RZ, RZ, R15 ;  /* 0x000000ffff0e7224 */ /* 0x000fca00078e000f */
[----:B------:R-:W-:-:S13]  /*03d0*/  ISETP.GT.U32.AND P2, PT, R14, R13, PT ;  /* 0x0000000d0e00720c */ /* 0x000fda0003f44070 */
[----:B------:R-:W-:Y:S01]  /*03e0*/  @!P2 IADD3 R13, PT, PT, R13, -R6, RZ ;  /* 0x800000060d0da210 */ /* 0x000fe20007ffe0ff */
[----:B------:R-:W-:-:S03]  /*03f0*/  @!P2 VIADD R11, R11, 0x1 ;  /* 0x000000010b0ba836 */ /* 0x000fc60000000000 */
[----:B------:R-:W-:Y:S02]  /*0400*/  ISETP.GE.U32.AND P0, PT, R13, R14, PT ;  /* 0x0000000e0d00720c */ /* 0x000fe40003f06070 */
[-C--:B------:R-:W-:Y:S02]  /*0410*/  LOP3.LUT R13, R12, R8.reuse, RZ, 0x3c, !PT ;  /* 0x000000080c0d7212 */ /* 0x080fe400078e3cff */
[----:B------:R-:W-:Y:S02]  /*0420*/  LOP3.LUT R14, RZ, R8, RZ, 0x33, !PT ;  /* 0x00000008ff0e7212 */ /* 0x000fe400078e33ff */
[----:B------:R-:W-:-:S07]  /*0430*/  ISETP.GE.AND P3, PT, R13, RZ, PT ;  /* 0x000000ff0d00720c */ /* 0x000fce0003f66270 */
[----:B------:R-:W-:-:S06]  /*0440*/  @P0 VIADD R11, R11, 0x1 ;  /* 0x000000010b0b0836 */ /* 0x000fcc0000000000 */
[----:B------:R-:W-:-:S04]  /*0450*/  @!P3 IADD3 R11, PT, PT, -R11, RZ, RZ ;  /* 0x000000ff0b0bb210 */ /* 0x000fc80007ffe1ff */
[----:B------:R-:W-:-:S05]  /*0460*/  SEL R11, R14, R11, !P1 ;  /* 0x0000000b0e0b7207 */ /* 0x000fca0004800000 */
[----:B------:R-:W-:Y:S02]  /*0470*/  IMAD.MOV R13, RZ, RZ, -R11 ;  /* 0x000000ffff0d7224 */ /* 0x000fe400078e0a0b */
[----:B------:R-:W-:Y:S02]  /*0480*/  VIADD R11, R11, UR4 ;  /* 0x000000040b0b7c36 */ /* 0x000fe40008000000 */
[----:B------:R-:W-:-:S05]  /*0490*/  IMAD R13, R8, R13, R12 ;  /* 0x0000000d080d7224 */ /* 0x000fca00078e020c */
[----:B------:R-:W-:-:S05]  /*04a0*/  IADD3 R13, PT, PT, R22, R13, RZ ;  /* 0x0000000d160d7210 */ /* 0x000fca0007ffe0ff */
[----:B------:R-:W-:-:S04]  /*04b0*/  IMAD R11, R11, R8, R13 ;  /* 0x000000080b0b7224 */ /* 0x000fc800078e020d */
[----:B------:R-:W-:-:S06]  /*04c0*/  IMAD.WIDE R14, R11, 0x4, R4 ;  /* 0x000000040b0e7825 */ /* 0x000fcc00078e0204 */
[----:B------:R-:W2:Y:S01]  /*04d0*/  LDG.E.CONSTANT R14, desc[UR12][R14.64] ;  /* 0x0000000c0e0e7981 */ /* 0x000ea2000c1e9900 */
[----:B------:R-:W-:Y:S02]  /*04e0*/  IMAD R11, R12, 0x4, R9 ;  /* 0x000000040c0b7824 */ /* 0x000fe400078e0209 */
[----:B---3--:R-:W-:-:S05]  /*04f0*/  IMAD.IADD R12, R3, 0x1, R12 ;  /* 0x00000001030c7824 */ /* 0x008fca00078e020c */
[----:B------:R-:W-:Y:S01]  /*0500*/  ISETP.GE.AND P0, PT, R12, R7, PT ;  /* 0x000000070c00720c */ /* 0x000fe20003f06270 */
[----:B--2---:R0:W-:-:S12]  /*0510*/  STS [R11], R14 ;  /* 0x0000000e0b007388 */ /* 0x0041d80000000800 */
[----:B------:R-:W-:Y:S05]  /*0520*/  @!P0 BRA `(.L_x_78) ;  /* 0xfffffffc008c8947 */ /* 0x000fea000383ffff */
[----:B------:R-:W-:Y:S05]  /*0530*/  BSYNC.RECONVERGENT B1 ;  /* 0x0000000000017941 */ /* 0x000fea0003800200 */
.L_x_77:
[----:B------:R-:W1:Y:S01]  /*0540*/  LDC R9, c[0x0][0x3b0] ;  /* 0x0000ec00ff097b82 */ /* 0x000e620000000800 */
[----:B------:R-:W-:Y:S02]  /*0550*/  ISETP.NE.AND P3, PT, R8, RZ, PT ;  /* 0x000000ff0800720c */ /* 0x000fe40003f65270 */
[----:B------:R-:W-:Y:S02]  /*0560*/  LOP3.LUT R8, RZ, R8, RZ, 0x33, !PT ;  /* 0x00000008ff087212 */ /* 0x000fe400078e33ff */
[----:B------:R-:W-:-:S03]  /*0570*/  MOV R10, R0 ;  /* 0x00000000000a7202 */ /* 0x000fc60000000f00 */
[----:B------:R-:W2:Y:S06]  /*0580*/  LDC.64 R4, c[0x0][0x390] ;  /* 0x0000e400ff047b82 */ /* 0x000eac0000000a00 */
.L_x_79:
[----:B0---4-:R-:W0:Y:S01]  /*0590*/  I2F.RP R11, R6 ;  /* 0x00000006000b7306 */ /* 0x011e220000209400 */
[----:B------:R-:W-:-:S07]  /*05a0*/  IABS R16, R10 ;  /* 0x0000000a00107213 */ /* 0x000fce0000000000 */
[----:B0-----:R-:W0:Y:S02]  /*05b0*/  MUFU.RCP R11, R11 ;  /* 0x0000000b000b7308 */ /* 0x001e240000001000 */
[----:B0-----:R-:W-:-:S06]  /*05c0*/  VIADD R12, R11, 0xffffffe ;  /* 0x0ffffffe0b0c7836 */ /* 0x001fcc0000000000 */
[----:B------:R0:W3:Y:S02]  /*05d0*/  F2I.FTZ.U32.TRUNC.NTZ R13, R12 ;  /* 0x0000000c000d7305 */ /* 0x0000e4000021f000 */
[----:B0-----:R-:W-:Y:S02]  /*05e0*/  HFMA2 R12, -RZ, RZ, 0, 0 ;  /* 0x00000000ff0c7431 */ /* 0x001fe400000001ff */
[----:B---3--:R-:W-:-:S04]  /*05f0*/  IMAD.MOV R15, RZ, RZ, -R13 ;  /* 0x000000ffff0f7224 */ /* 0x008fc800078e0a0d */
[----:B------:R-:W-:-:S04]  /*0600*/  IMAD R15, R15, R6, RZ ;  /* 0x000000060f0f7224 */ /* 0x000fc800078e02ff */
[----:B------:R-:W-:Y:S01]  /*0610*/  IMAD.HI.U32 R14, R13, R15, R12 ;  /* 0x0000000f0d0e7227 */ /* 0x000fe200078e000c */
[----:B-1----:R-:W-:-:S03]  /*0620*/  IABS R15, R9 ;  /* 0x00000009000f7213 */ /* 0x002fc60000000000 */
[----:B------:R-:W-:-:S04]  /*0630*/  IMAD.MOV.U32 R13, RZ, RZ, R16 ;  /* 0x000000ffff0d7224 */ /* 0x000fc800078e0010 */
[----:B------:R-:W-:-:S04]  /*0640*/  IMAD.HI.U32 R11, R14, R13, RZ ;  /* 0x0000000d0e0b7227 */ /* 0x000fc800078e00ff */
[----:B------:R-:W-:Y:S01]  /*0650*/  IMAD.MOV.U32 R14, RZ, RZ, R15 ;  /* 0x000000ffff0e7224 */ /* 0x000fe200078e000f */
[----:B------:R-:W-:-:S05]  /*0660*/  IADD3 R12, PT, PT, -R11, RZ, RZ ;  /* 0x000000ff0b0c7210 */ /* 0x000fca0007ffe1ff */
[----:B------:R-:W-:Y:S01]  /*0670*/  IMAD R13, R14, R12, R13 ;  /* 0x0000000c0e0d7224 */ /* 0x000fe200078e020d */
[----:B------:R-:W-:-:S04]  /*0680*/  LOP3.LUT R12, R10, R9, RZ, 0x3c, !PT ;  /* 0x000000090a0c7212 */ /* 0x000fc800078e3cff */
[----:B------:R-:W-:Y:S02]  /*0690*/  ISETP.GT.U32.AND P1, PT, R6, R13, PT ;  /* 0x0000000d0600720c */ /* 0x000fe40003f24070 */
[----:B------:R-:W-:-:S11]  /*06a0*/  ISETP.GE.AND P2, PT, R12, RZ, PT ;  /* 0x000000ff0c00720c */ /* 0x000fd60003f46270 */
[----:B------:R-:W-:Y:S02]  /*06b0*/  @!P1 IMAD.IADD R13, R13, 0x1, -R14 ;  /* 0x000000010d0d9824 */ /* 0x000fe400078e0a0e */
[----:B------:R-:W-:-:S03]  /*06c0*/  @!P1 VIADD R11, R11, 0x1 ;  /* 0x000000010b0b9836 */ /* 0x000fc60000000000 */
[----:B------:R-:W-:-:S13]  /*06d0*/  ISETP.GE.U32.AND P0, PT, R13, R6, PT ;  /* 0x000000060d00720c */ /* 0x000fda0003f06070 */
[----:B------:R-:W-:-:S05]  /*06e0*/  @P0 IADD3 R11, PT, PT, R11, 0x1, RZ ;  /* 0x000000010b0b0810 */ /* 0x000fca0007ffe0ff */
[----:B------:R-:W-:-:S05]  /*06f0*/  @!P2 IMAD.MOV R11, RZ, RZ, -R11 ;  /* 0x000000ffff0ba224 */ /* 0x000fca00078e0a0b */
[----:B------:R-:W-:-:S04]  /*0700*/  SEL R11, R8, R11, !P3 ;  /* 0x0000000b080b7207 */ /* 0x000fc80005800000 */
[----:B------:R-:W-:Y:S01]  /*0710*/  IADD3 R12, PT, PT, R11, UR4, RZ ;  /* 0x000000040b0c7c10 */ /* 0x000fe2000fffe0ff */
[----:B------:R-:W-:-:S04]  /*0720*/  IMAD.MOV R13, RZ, RZ, -R11 ;  /* 0x000000ffff0d7224 */ /* 0x000fc800078e0a0b */
[----:B------:R-:W-:-:S04]  /*0730*/  IMAD R13, R9, R13, R10 ;  /* 0x0000000d090d7224 */ /* 0x000fc800078e020a */
[----:B------:R-:W-:-:S04]  /*0740*/  IMAD.IADD R13, R22, 0x1, R13 ;  /* 0x00000001160d7824 */ /* 0x000fc800078e020d */
[----:B------:R-:W-:-:S04]  /*0750*/  IMAD R13, R12, R9, R13 ;  /* 0x000000090c0d7224 */ /* 0x000fc800078e020d */
[----:B--2---:R-:W-:-:S06]  /*0760*/  IMAD.WIDE R12, R13, 0x4, R4 ;  /* 0x000000040d0c7825 */ /* 0x004fcc00078e0204 */
[----:B------:R-:W2:Y:S01]  /*0770*/  LDG.E.CONSTANT R12, desc[UR12][R12.64] ;  /* 0x0000000c0c0c7981 */ /* 0x000ea2000c1e9900 */
[----:B------:R-:W-:Y:S01]  /*0780*/  LEA R11, R10, UR6, 0x2 ;  /* 0x000000060a0b7c11 */ /* 0x000fe2000f8e10ff */
[----:B------:R-:W-:-:S05]  /*0790*/  IMAD.IADD R10, R3, 0x1, R10 ;  /* 0x00000001030a7824 */ /* 0x000fca00078e020a */
[----:B------:R-:W-:Y:S01]  /*07a0*/  ISETP.GE.AND P0, PT, R10, R7, PT ;  /* 0x000000070a00720c */ /* 0x000fe20003f06270 */
[----:B--2---:R4:W-:-:S12]  /*07b0*/  STS [R11], R12 ;  /* 0x0000000c0b007388 */ /* 0x0049d80000000800 */
[----:B------:R-:W-:Y:S05]  /*07c0*/  @!P0 BRA `(.L_x_79) ;  /* 0xfffffffc00708947 */ /* 0x000fea000383ffff */
.L_x_76:
[----:B------:R-:W-:Y:S05]  /*07d0*/  BSYNC.RECONVERGENT B0 ;  /* 0x0000000000007941 */ /* 0x000fea0003800200 */
.L_x_75:
[----:B------:R-:W0:Y:S02]  /*07e0*/  LDCU UR9, c[0x0][0x3a8] ;  /* 0x00007500ff0977ac */ /* 0x000e240008000800 */
[----:B0-----:R-:W-:-:S04]  /*07f0*/  UIADD3 UR9, UPT, UPT, -UR5, UR9, URZ ;  /* 0x0000000905097290 */ /* 0x001fc8000fffe1ff */
[----:B------:R-:W-:Y:S01]  /*0800*/  UISETP.GE.AND UP0, UPT, UR9, 0x1, UPT ;  /* 0x000000010900788c */ /* 0x000fe2000bf06270 */
[----:B------:R-:W-:Y:S08]  /*0810*/  BAR.SYNC.DEFER_BLOCKING 0x0 ;  /* 0x0000000000007b1d */ /* 0x000ff00000010000 */
[----:B------:R-:W-:Y:S05]  /*0820*/  BRA.U !UP0, `(.L_x_80) ;  /* 0x0000002108487547 */ /* 0x000fea000b800000 */
[----:B------:R-:W-:-:S07]  /*0830*/  MOV R20, RZ ;  /* 0x000000ff00147202 */ /* 0x000fce0000000f00 */
.L_x_119:
[----:B------:R-:W-:Y:S01]  /*0840*/  VIMNMX R7, PT, PT, R2, 0x8, PT ;  /* 0x0000000802077848 */ /* 0x000fe20003fe0100 */
[----:B0-----:R-:W0:Y:S01]  /*0850*/  LDCU UR14, c[0x0][0x3b4] ;  /* 0x00007680ff0e77ac */ /* 0x001e220008000800 */
[----:B------:R-:W-:Y:S02]  /*0860*/  BSSY.RECONVERGENT B0, `(.L_x_81) ;  /* 0x000012f000007945 */ /* 0x000fe40003800200 */
[----:B------:R-:W-:Y:S01]  /*0870*/  ISETP.GE.AND P0, PT, R0, R7, PT ;  /* 0x000000070000720c */ /* 0x000fe20003f06270 */
[----:B-1----:R-:W1:-:S12]  /*0880*/  LDCU UR15, c[0x0][0x3b4] ;  /* 0x00007680ff0f77ac */ /* 0x002e580008000800 */
[----:B--2---:R-:W-:Y:S05]  /*0890*/  @P0 BRA `(.L_x_82) ;  /* 0x0000001000ac0947 */ /* 0x004fea0003800000 */
[----:B------:R-:W2:Y:S01]  /*08a0*/  LDCU UR9, c[0x0][0x3b0] ;  /* 0x00007600ff0977ac */ /* 0x000ea20008000800 */
[----:B------:R-:W5:Y:S01]  /*08b0*/  LDC R5, c[0x0][0x3b0] ;  /* 0x0000ec00ff057b82 */ /* 0x000f620000000800 */
[----:B------:R-:W-:Y:S01]  /*08c0*/  VIADD R24, R20, UR5 ;  /* 0x0000000514187c36 */ /* 0x000fe20008000000 */
[----:B--2---:R-:W-:-:S04]  /*08d0*/  ULOP3.LUT UR9, UR9, 0x3, URZ, 0xc0, !UPT ;  /* 0x0000000309097892 */ /* 0x004fc8000f8ec0ff */
[----:B------:R-:W-:Y:S01]  /*08e0*/  UISETP.NE.AND UP0, UPT, UR9, URZ, UPT ;  /* 0x000000ff0900728c */ /* 0x000fe2000bf05270 */
[----:B-----5:R-:W-:-:S08]  /*08f0*/  IMAD R24, R24, R5, R23 ;  /* 0x0000000518187224 */ /* 0x020fd000078e0217 */
[----:B------:R-:W-:Y:S05]  /*0900*/  BRA.U UP0, `(.L_x_83) ;  /* 0x0000000500b87547 */ /* 0x000fea000b800000 */
[----:B------:R-:W-:-:S13]  /*0910*/  ISETP.GT.AND P0, PT, R5, RZ, PT ;  /* 0x000000ff0500720c */ /* 0x000fda0003f04270 */
[----:B------:R-:W-:Y:S05]  /*0920*/  @P0 BRA `(.L_x_84) ;  /* 0x00000000002c0947 */ /* 0x000fea0003800000 */
[----:B------:R-:W-:Y:S01]  /*0930*/  BSSY.RECONVERGENT B1, `(.L_x_85) ;  /* 0x0000009000017945 */ /* 0x000fe20003800200 */
[----:B------:R-:W-:-:S07]  /*0940*/  IMAD.MOV.U32 R4, RZ, RZ, R0 ;  /* 0x000000ffff047224 */ /* 0x000fce00078e0000 */
.L_x_86:
[----:B------:R-:W-:Y:S01]  /*0950*/  LEA R5, R20, R4, 0x3 ;  /* 0x0000000414057211 */ /* 0x000fe200078e18ff */
[----:B0-----:R-:W-:Y:S01]  /*0960*/  FMUL R6, RZ, UR14 ;  /* 0x0000000eff067c20 */ /* 0x001fe20008400000 */
[----:B---3--:R-:W-:Y:S02]  /*0970*/  IMAD.IADD R4, R3, 0x1, R4 ;  /* 0x0000000103047824 */ /* 0x008fe400078e0204 */
[----:B------:R-:W-:-:S03]  /*0980*/  LEA R5, R5, UR7, 0x2 ;  /* 0x0000000705057c11 */ /* 0x000fc6000f8e10ff */
[----:B------:R-:W-:Y:S02]  /*0990*/  ISETP.GE.AND P0, PT, R4, R7, PT ;  /* 0x000000070400720c */ /* 0x000fe40003f06270 */
[----:B------:R2:W-:Y:S11]  /*09a0*/  STS [R5], R6 ;  /* 0x0000000605007388 */ /* 0x0005f60000000800 */
[----:B--2---:R-:W-:Y:S05]  /*09b0*/  @!P0 BRA `(.L_x_86) ;  /* 0xfffffffc00e48947 */ /* 0x004fea000383ffff */
[----:B-1----:R-:W-:Y:S05]  /*09c0*/  BSYNC.RECONVERGENT B1 ;  /* 0x0000000000017941 */ /* 0x002fea0003800200 */
.L_x_85:
[----:B------:R-:W-:Y:S05]  /*09d0*/  BRA `(.L_x_82) ;  /* 0x00000010005c7947 */ /* 0x000fea0003800000 */
.L_x_84:
[----:B------:R-:W-:Y:S01]  /*09e0*/  BSSY.RECONVERGENT B1, `(.L_x_87) ;  /* 0x000005f000017945 */ /* 0x000fe20003800200 */
[----:B------:R-:W-:-:S07]  /*09f0*/  IMAD.MOV.U32 R25, RZ, RZ, R0 ;  /* 0x000000ffff197224 */ /* 0x000fce00078e0000 */
.L_x_91:
[----:B--2---:R-:W2:Y:S01]  /*0a00*/  LDC R28, c[0x0][0x3b0] ;  /* 0x0000ec00ff1c7b82 */ /* 0x004ea20000000800 */
[----:B------:R-:W-:Y:S02]  /*0a10*/  CS2R R26, SRZ ;  /* 0x00000000001a7805 */ /* 0x000fe4000001ff00 */
[----:B--2---:R-:W-:-:S13]  /*0a20*/  ISETP.GE.U32.AND P0, PT, R28, 0xd, PT ;  /* 0x0000000d1c00780c */ /* 0x004fda0003f06070 */
[----:B------:R-:W-:Y:S05]  /*0a30*/  @!P0 BRA `(.L_x_88) ;  /* 0x0000000000a88947 */ /* 0x000fea0003800000 */
[----:B------:R-:W2:Y:S01]  /*0a40*/  S2R R4, SR_CgaCtaId ;  /* 0x0000000000047919 */ /* 0x000ea20000008800 */
[----:B------:R-:W-:Y:S01]  /*0a50*/  MOV R29, 0x400 ;  /* 0x00000400001d7802 */ /* 0x000fe20000000f00 */
[----:B------:R-:W-:Y:S01]  /*0a60*/  HFMA2 R30, -RZ, RZ, 0, 0 ;  /* 0x00000000ff1e7431 */ /* 0x000fe200000001ff */
[----:B------:R-:W-:Y:S02]  /*0a70*/  CS2R R26, SRZ ;  /* 0x00000000001a7805 */ /* 0x000fe4000001ff00 */
[----:B--2---:R-:W-:-:S07]  /*0a80*/  LEA R29, R4, R29, 0x18 ;  /* 0x0000001d041d7211 */ /* 0x004fce00078ec0ff */
.L_x_89:
[----:B------:R-:W2:Y:S01]  /*0a90*/  LDC.64 R34, c[0x0][0x380] ;  /* 0x0000e000ff227b82 */ /* 0x000ea20000000a00 */
[----:B------:R-:W-:-:S04]  /*0aa0*/  IMAD.IADD R5, R24, 0x1, R27 ;  /* 0x0000000118057824 */ /* 0x000fc800078e021b */
[----:B--2---:R-:W-:-:S05]  /*0ab0*/  IMAD.WIDE R34, R5, 0x4, R34 ;  /* 0x0000000405227825 */ /* 0x004fca00078e0222 */
        /* <DEDUP_REMOVED lines=15> */
[----:B------:R-:W-:Y:S01]  /*0bb0*/  IADD3 R30, PT, PT, R30, 0x4, RZ ;  /* 0x000000041e1e7810 */ /* 0x000fe20007ffe0ff */
[----:B------:R-:W-:Y:S01]  /*0bc0*/  FADD R33, R33, R26 ;  /* 0x0000001a21217221 */ /* 0x000fe20000000000 */
[----:B------:R-:W-:-:S02]  /*0bd0*/  VIADD R27, R27, 0x10 ;  /* 0x000000101b1b7836 */ /* 0x000fc40000000000 */
[----:B------:R-:W-:Y:S01]  /*0be0*/  FFMA R32, R15, R19, R14 ;  /* 0x000000130f207223 */ /* 0x000fe2000000000e */
[----:B------:R-:W-:Y:S01]  /*0bf0*/  ISETP.NE.AND P0, PT, R30, UR8, PT ;  /* 0x000000081e007c0c */ /* 0x000fe2000bf05270 */
[----:B------:R-:W2:Y:S02]  /*0c00*/  LDS.128 R12, [R31+0x20] ;  /* 0x000020001f0c7984 */ /* 0x000ea40000000c00 */
        /* <DEDUP_REMOVED lines=13> */
.L_x_88:
[----:B------:R-:W2:Y:S02]  /*0ce0*/  LDC R4, c[0x0][0x3b0] ;  /* 0x0000ec00ff047b82 */ /* 0x000ea40000000800 */
[----:B--2---:R-:W-:-:S05]  /*0cf0*/  VIADD R4, R4, 0xffffffff ;  /* 0xffffffff04047836 */ /* 0x004fca0000000000 */
[----:B------:R-:W-:-:S04]  /*0d00*/  LEA.HI R4, R4, 0x1, RZ, 0x1e ;  /* 0x0000000104047811 */ /* 0x000fc800078ff0ff */
[----:B----4-:R-:W-:-:S04]  /*0d10*/  LOP3.LUT R12, R4, 0x3, RZ, 0xc0, !PT ;  /* 0x00000003040c7812 */ /* 0x010fc800078ec0ff */
[----:B------:R-:W-:-:S13]  /*0d20*/  ISETP.NE.AND P0, PT, R12, RZ, PT ;  /* 0x000000ff0c00720c */ /* 0x000fda0003f05270 */
[----:B------:R-:W-:Y:S05]  /*0d30*/  @!P0 BRA `(.L_x_90) ;  /* 0x0000000000808947 */ /* 0x000fea0003800000 */
[----:B------:R-:W2:Y:S01]  /*0d40*/  LDC.64 R30, c[0x0][0x380] ;  /* 0x0000e000ff1e7b82 */ /* 0x000ea20000000a00 */
[----:B------:R-:W-:-:S05]  /*0d50*/  IADD3 R5, PT, PT, R24, R27, RZ ;  /* 0x0000001b18057210 */ /* 0x000fca0007ffe0ff */
[----:B--2---:R-:W-:-:S05]  /*0d60*/  IMAD.WIDE R30, R5, 0x4, R30 ;  /* 0x00000004051e7825 */ /* 0x004fca00078e021e */
[----:B------:R-:W2:Y:S01]  /*0d70*/  LDG.E.128.CONSTANT R4, desc[UR12][R30.64] ;  /* 0x0000000c1e047981 */ /* 0x000ea2000c1e9d00 */
[----:B------:R-:W4:Y:S01]  /*0d80*/  S2UR UR10, SR_CgaCtaId ;  /* 0x00000000000a79c3 */ /* 0x000f220000008800 */
[----:B------:R-:W-:Y:S01]  /*0d90*/  UMOV UR9, 0x400 ;  /* 0x0000040000097882 */ /* 0x000fe20000000000 */
[----:B------:R-:W-:Y:S01]  /*0da0*/  IMAD R27, R25, R28, R27 ;  /* 0x0000001c191b7224 */ /* 0x000fe200078e021b */
[----:B------:R-:W-:Y:S01]  /*0db0*/  ISETP.NE.AND P0, PT, R12, 0x1, PT ;  /* 0x000000010c00780c */ /* 0x000fe20003f05270 */
[----:B----4-:R-:W-:-:S06]  /*0dc0*/  ULEA UR9, UR10, UR9, 0x18 ;  /* 0x000000090a097291 */ /* 0x010fcc000f8ec0ff */
[----:B------:R-:W-:-:S05]  /*0dd0*/  LEA R27, R27, UR9, 0x2 ;  /* 0x000000091b1b7c11 */ /* 0x000fca000f8e10ff */
[----:B------:R-:W2:Y:S02]  /*0de0*/  LDS.128 R8, [R27] ;  /* 0x000000001b087984 */ /* 0x000ea40000000c00 */
        /* <DEDUP_REMOVED lines=21> */
.L_x_90:
[----:B------:R-:W2:Y:S01]  /*0f40*/  LDCU UR9, c[0x0][0x3b4] ;  /* 0x00007680ff0977ac */ /* 0x000ea20008000800 */
[--C-:B------:R-:W-:Y:S02]  /*0f50*/  IMAD R4, R20, 0x8, R25.reuse ;  /* 0x0000000814047824 */ /* 0x100fe400078e0219 */
[----:B---3--:R-:W-:-:S03]  /*0f60*/  IMAD.IADD R25, R3, 0x1, R25 ;  /* 0x0000000103197824 */ /* 0x008fc600078e0219 */
[----:B------:R-:W-:Y:S02]  /*0f70*/  LEA R5, R4, UR7, 0x2 ;  /* 0x0000000704057c11 */ /* 0x000fe4000f8e10ff */
[----:B------:R-:W-:-:S04]  /*0f80*/  VIMNMX R4, PT, PT, R2, 0x8, PT ;  /* 0x0000000802047848 */ /* 0x000fc80003fe0100 */
[----:B------:R-:W-:Y:S01]  /*0f90*/  ISETP.GE.AND P0, PT, R25, R4, PT ;  /* 0x000000041900720c */ /* 0x000fe20003f06270 */
[----:B--2---:R-:W-:-:S05]  /*0fa0*/  FMUL R26, R26, UR9 ;  /* 0x000000091a1a7c20 */ /* 0x004fca0008400000 */
[----:B------:R2:W-:Y:S07]  /*0fb0*/  STS [R5], R26 ;  /* 0x0000001a05007388 */ /* 0x0005ee0000000800 */
[----:B------:R-:W-:Y:S05]  /*0fc0*/  @!P0 BRA `(.L_x_91) ;  /* 0xfffffff8008c8947 */ /* 0x000fea000383ffff */
[----:B01----:R-:W-:Y:S05]  /*0fd0*/  BSYNC.RECONVERGENT B1 ;  /* 0x0000000000017941 */ /* 0x003fea0003800200 */
.L_x_87:
[----:B------:R-:W-:Y:S05]  /*0fe0*/  BRA `(.L_x_82) ;  /* 0x0000000800d87947 */ /* 0x000fea0003800000 */
.L_x_83:
[----:B------:R-:W2:Y:S01]  /*0ff0*/  S2R R6, SR_TID.X ;  /* 0x0000000000067919 */ /* 0x000ea20000002100 */
[----:B------:R-:W-:-:S13]  /*1000*/  ISETP.GT.AND P0, PT, R5, RZ, PT ;  /* 0x000000ff0500720c */ /* 0x000fda0003f04270 */
[----:B------:R-:W-:Y:S05]  /*1010*/  @P0 BRA `(.L_x_92) ;  /* 0x0000000000400947 */ /* 0x000fea0003800000 */
[----:B------:R-:W5:Y:S01]  /*1020*/  S2UR UR10, SR_CgaCtaId ;  /* 0x00000000000a79c3 */ /* 0x000f620000008800 */
[----:B------:R-:W-:Y:S01]  /*1030*/  UMOV UR9, 0x400 ;  /* 0x0000040000097882 */ /* 0x000fe20000000000 */
[----:B--2---:R-:W-:Y:S01]  /*1040*/  LEA R5, R5, R6, 0x4 ;  /* 0x0000000605057211 */ /* 0x004fe200078e20ff */
[----:B------:R-:W-:Y:S01]  /*1050*/  BSSY.RECONVERGENT B1, `(.L_x_93) ;  /* 0x000000b000017945 */ /* 0x000fe20003800200 */
[----:B-----5:R-:W-:-:S06]  /*1060*/  ULEA UR9, UR10, UR9, 0x18 ;  /* 0x000000090a097291 */ /* 0x020fcc000f8ec0ff */
[----:B------:R-:W-:-:S05]  /*1070*/  LEA R5, R5, UR9, 0x2 ;  /* 0x0000000905057c11 */ /* 0x000fca000f8e10ff */
[----:B------:R-:W-:-:S07]  /*1080*/  IMAD R4, R20, 0x20, R5 ;  /* 0x0000002014047824 */ /* 0x000fce00078e0205 */
.L_x_94:
[----:B---3--:R-:W-:Y:S01]  /*1090*/  IMAD.IADD R6, R3, 0x1, R6 ;  /* 0x0000000103067824 */ /* 0x008fe200078e0206 */
[----:B------:R-:W-:Y:S01]  /*10a0*/  VIMNMX R5, PT, PT, R2, 0x8, PT ;  /* 0x0000000802057848 */ /* 0x000fe20003fe0100 */
[----:B-1----:R-:W-:-:S03]  /*10b0*/  FMUL R7, RZ, UR15 ;  /* 0x0000000fff077c20 */ /* 0x002fc60008400000 */
[----:B------:R-:W-:Y:S02]  /*10c0*/  ISETP.GE.AND P0, PT, R6, R5, PT ;  /* 0x000000050600720c */ /* 0x000fe40003f06270 */
[----:B------:R1:W-:Y:S02]  /*10d0*/  STS [R4], R7 ;  /* 0x0000000704007388 */ /* 0x0003e40000000800 */
[----:B-1----:R-:W-:-:S09]  /*10e0*/  LEA R4, R3, R4, 0x2 ;  /* 0x0000000403047211 */ /* 0x002fd200078e10ff */
[----:B------:R-:W-:Y:S05]  /*10f0*/  @!P0 BRA `(.L_x_94) ;  /* 0xfffffffc00e48947 */ /* 0x000fea000383ffff */
[----:B0-----:R-:W-:Y:S05]  /*1100*/  BSYNC.RECONVERGENT B1 ;  /* 0x0000000000017941 */ /* 0x001fea0003800200 */
.L_x_93:
[----:B------:R-:W-:Y:S05]  /*1110*/  BRA `(.L_x_82) ;  /* 0x00000008008c7947 */ /* 0x000fea0003800000 */
.L_x_92:
[----:B------:R-:W5:Y:S01]  /*1120*/  LDC R7, c[0x0][0x3b0] ;  /* 0x0000ec00ff077b82 */ /* 0x000f620000000800 */
[----:B--2---:R-:W-:Y:S02]  /*1130*/  CS2R R8, SRZ ;  /* 0x0000000000087805 */ /* 0x004fe4000001ff00 */
[----:B-----5:R-:W-:-:S13]  /*1140*/  ISETP.GE.U32.AND P0, PT, R7, 0x10, PT ;  /* 0x000000100700780c */ /* 0x020fda0003f06070 */
[----:B------:R-:W-:Y:S05]  /*1150*/  @!P0 BRA `(.L_x_95) ;  /* 0x0000000000f88947 */ /* 0x000fea0003800000 */
[----:B------:R-:W5:Y:S01]  /*1160*/  S2R R4, SR_CgaCtaId ;  /* 0x0000000000047919 */ /* 0x000f620000008800 */
[----:B------:R-:W-:Y:S01]  /*1170*/  MOV R9, 0x400 ;  /* 0x0000040000097802 */ /* 0x000fe20000000f00 */
[----:B------:R-:W-:Y:S02]  /*1180*/  IMAD.MOV.U32 R8, RZ, RZ, RZ ;  /* 0x000000ffff087224 */ /* 0x000fe400078e00ff */
[----:B----4-:R-:W-:Y:S01]  /*1190*/  IMAD.MOV.U32 R11, RZ, RZ, RZ ;  /* 0x000000ffff0b7224 */ /* 0x010fe200078e00ff */
[----:B-----5:R-:W-:-:S07]  /*11a0*/  LEA R9, R4, R9, 0x18 ;  /* 0x0000000904097211 */ /* 0x020fce00078ec0ff */
.L_x_96:
[----:B------:R-:W4:Y:S01]  /*11b0*/  LDC.64 R4, c[0x0][0x380] ;  /* 0x0000e000ff047b82 */ /* 0x000f220000000a00 */
[----:B------:R-:W-:-:S05]  /*11c0*/  IADD3 R13, PT, PT, R24, R11, RZ ;  /* 0x0000000b180d7210 */ /* 0x000fca0007ffe0ff */
[----:B----4-:R-:W-:-:S05]  /*11d0*/  IMAD.WIDE R4, R13, 0x4, R4 ;  /* 0x000000040d047825 */ /* 0x010fca00078e0204 */
[----:B------:R-:W4:Y:S04]  /*11e0*/  LDG.E.CONSTANT R19, desc[UR12][R4.64] ;  /* 0x0000000c04137981 */ /* 0x000f28000c1e9900 */
[----:B------:R-:W5:Y:S04]  /*11f0*/  LDG.E.CONSTANT R14, desc[UR12][R4.64+0x4] ;  /* 0x0000040c040e7981 */ /* 0x000f68000c1e9900 */
[----:B------:R-:W3:Y:S04]  /*1200*/  LDG.E.CONSTANT R15, desc[UR12][R4.64+0x8] ;  /* 0x0000080c040f7981 */ /* 0x000ee8000c1e9900 */
[----:B------:R-:W3:Y:S04]  /*1210*/  LDG.E.CONSTANT R17, desc[UR12][R4.64+0xc] ;  /* 0x00000c0c04117981 */ /* 0x000ee8000c1e9900 */
[----:B------:R-:W3:Y:S04]  /*1220*/  LDG.E.CONSTANT R16, desc[UR12][R4.64+0x10] ;  /* 0x0000100c04107981 */ /* 0x000ee8000c1e9900 */
[----:B------:R-:W3:Y:S01]  /*1230*/  LDG.E.CONSTANT R13, desc[UR12][R4.64+0x14] ;  /* 0x0000140c040d7981 */ /* 0x000ee2000c1e9900 */
[----:B--2---:R-:W-:-:S03]  /*1240*/  IMAD R12, R6, R7, R11 ;  /* 0x00000007060c7224 */ /* 0x004fc600078e020b */
[----:B------:R-:W2:Y:S01]  /*1250*/  LDG.E.CONSTANT R10, desc[UR12][R4.64+0x18] ;  /* 0x0000180c040a7981 */ /* 0x000ea2000c1e9900 */
[----:B------:R-:W-:-:S05]  /*1260*/  IMAD R12, R12, 0x4, R9 ;  /* 0x000000040c0c7824 */ /* 0x000fca00078e0209 */
[----:B------:R-:W4:Y:S04]  /*1270*/  LDS R18, [R12] ;  /* 0x000000000c127984 */ /* 0x000f280000000800 */
[----:B------:R-:W5:Y:S04]  /*1280*/  LDS R25, [R12+0x4] ;  /* 0x000004000c197984 */ /* 0x000f680000000800 */
[----:B------:R-:W3:Y:S01]  /*1290*/  LDS R27, [R12+0x8] ;  /* 0x000008000c1b7984 */ /* 0x000ee20000000800 */
[----:B----4-:R-:W-:-:S03]  /*12a0*/  FFMA R19, R19, R18, R8 ;  /* 0x0000001213137223 */ /* 0x010fc60000000008 */
[----:B------:R-:W4:Y:S04]  /*12b0*/  LDG.E.CONSTANT R8, desc[UR12][R4.64+0x1c] ;  /* 0x00001c0c04087981 */ /* 0x000f28000c1e9900 */
[----:B------:R-:W0:Y:S01]  /*12c0*/  LDS R18, [R12+0xc] ;  /* 0x00000c000c127984 */ /* 0x000e220000000800 */
[----:B-----5:R-:W-:-:S03]  /*12d0*/  FFMA R26, R14, R25, R19 ;  /* 0x000000190e1a7223 */ /* 0x020fc60000000013 */
[----:B------:R-:W5:Y:S04]  /*12e0*/  LDG.E.CONSTANT R14, desc[UR12][R4.64+0x20] ;  /* 0x0000200c040e7981 */ /* 0x000f68000c1e9900 */
[----:B------:R-:W1:Y:S01]  /*12f0*/  LDS R19, [R12+0x10] ;  /* 0x000010000c137984 */ /* 0x000e620000000800 */
[----:B---3--:R-:W-:-:S03]  /*1300*/  FFMA R28, R15, R27, R26 ;  /* 0x0000001b0f1c7223 */ /* 0x008fc6000000001a */
[----:B------:R-:W3:Y:S04]  /*1310*/  LDS R26, [R12+0x14] ;  /* 0x000014000c1a7984 */ /* 0x000ee80000000800 */
[----:B------:R-:W5:Y:S01]  /*1320*/  LDG.E.CONSTANT R15, desc[UR12][R4.64+0x24] ;  /* 0x0000240c040f7981 */ /* 0x000f62000c1e9900 */
[----:B0-----:R-:W-:-:S03]  /*1330*/  FFMA R25, R17, R18, R28 ;  /* 0x0000001211197223 */ /* 0x001fc6000000001c */
[----:B------:R-:W5:Y:S04]  /*1340*/  LDG.E.CONSTANT R17, desc[UR12][R4.64+0x28] ;  /* 0x0000280c04117981 */ /* 0x000f68000c1e9900 */
[----:B------:R-:W5:Y:S01]  /*1350*/  LDG.E.CONSTANT R18, desc[UR12][R4.64+0x2c] ;  /* 0x00002c0c04127981 */ /* 0x000f62000c1e9900 */
[----:B-1----:R-:W-:-:S03]  /*1360*/  FFMA R28, R16, R19, R25 ;  /* 0x00000013101c7223 */ /* 0x002fc60000000019 */
[----:B------:R-:W5:Y:S04]  /*1370*/  LDG.E.CONSTANT R19, desc[UR12][R4.64+0x30] ;  /* 0x0000300c04137981 */ /* 0x000f68000c1e9900 */
[----:B------:R-:W5:Y:S01]  /*1380*/  LDG.E.CONSTANT R16, desc[UR12][R4.64+0x34] ;  /* 0x0000340c04107981 */ /* 0x000f62000c1e9900 */
[----:B---3--:R-:W-:-:S03]  /*1390*/  FFMA R27, R13, R26, R28 ;  /* 0x0000001a0d1b7223 */ /* 0x008fc6000000001c */
[----:B------:R-:W3:Y:S04]  /*13a0*/  LDG.E.CONSTANT R13, desc[UR12][R4.64+0x38] ;  /* 0x0000380c040d7981 */ /* 0x000ee8000c1e9900 */
[----:B------:R0:W3:Y:S04]  /*13b0*/  LDG.E.CONSTANT R25, desc[UR12][R4.64+0x3c] ;  /* 0x00003c0c04197981 */ /* 0x0000e8000c1e9900 */
[----:B------:R-:W2:Y:S04]  /*13c0*/  LDS R26, [R12+0x18] ;  /* 0x000018000c1a7984 */ /* 0x000ea80000000800 */
[----:B------:R-:W-:Y:S04]  /*13d0*/  LDS R28, [R12+0x24] ;  /* 0x000024000c1c7984 */ /* 0x000fe80000000800 */
[----:B0-----:R-:W-:Y:S04]  /*13e0*/  LDS R5, [R12+0x34] ;  /* 0x000034000c057984 */ /* 0x001fe80000000800 */
[----:B------:R-:W-:Y:S01]  /*13f0*/  LDS R4, [R12+0x38] ;  /* 0x000038000c047984 */ /* 0x000fe20000000800 */
[----:B--2---:R-:W-:-:S03]  /*1400*/  FFMA R27, R10, R26, R27 ;  /* 0x0000001a0a1b7223 */ /* 0x004fc6000000001b */
[----:B------:R-:W4:Y:S04]  /*1410*/  LDS R10, [R12+0x1c] ;  /* 0x00001c000c0a7984 */ /* 0x000f280000000800 */
[----:B------:R-:W5:Y:S01]  /*1420*/  LDS R26, [R12+0x20] ;  /* 0x000020000c1a7984 */ /* 0x000f620000000800 */
[----:B------:R-:W-:-:S05]  /*1430*/  VIADD R11, R11, 0x10 ;  /* 0x000000100b0b7836 */ /* 0x000fca0000000000 */
[----:B------:R-:W-:Y:S01]  /*1440*/  ISETP.NE.AND P0, PT, R11, UR11, PT ;  /* 0x0000000b0b007c0c */ /* 0x000fe2000bf05270 */
[----:B----4-:R-:W-:Y:S02]  /*1450*/  FFMA R27, R8, R10, R27 ;  /* 0x0000000a081b7223 */ /* 0x010fe4000000001b */
[----:B------:R-:W0:Y:S04]  /*1460*/  LDS R8, [R12+0x28] ;  /* 0x000028000c087984 */ /* 0x000e280000000800 */
[----:B------:R-:W-:Y:S01]  /*1470*/  LDS R10, [R12+0x30] ;  /* 0x000030000c0a7984 */ /* 0x000fe20000000800 */
[----:B-----5:R-:W-:-:S03]  /*1480*/  FFMA R14, R14, R26, R27 ;  /* 0x0000001a0e0e7223 */ /* 0x020fc6000000001b */
[----:B------:R-:W1:Y:S01]  /*1490*/  LDS R27, [R12+0x2c] ;  /* 0x00002c000c1b7984 */ /* 0x000e620000000800 */
[----:B------:R-:W-:-:S03]  /*14a0*/  FFMA R28, R15, R28, R14 ;  /* 0x0000001c0f1c7223 */ /* 0x000fc6000000000e */
[----:B------:R-:W2:Y:S01]  /*14b0*/  LDS R14, [R12+0x3c] ;  /* 0x00003c000c0e7984 */ /* 0x000ea20000000800 */
[----:B0-----:R-:W-:-:S04]  /*14c0*/  FFMA R17, R17, R8, R28 ;  /* 0x0000000811117223 */ /* 0x001fc8000000001c */
[----:B-1----:R-:W-:-:S04]  /*14d0*/  FFMA R18, R18, R27, R17 ;  /* 0x0000001b12127223 */ /* 0x002fc80000000011 */
[----:B------:R-:W-:-:S04]  /*14e0*/  FFMA R19, R19, R10, R18 ;  /* 0x0000000a13137223 */ /* 0x000fc80000000012 */
[----:B------:R-:W-:-:S04]  /*14f0*/  FFMA R16, R16, R5, R19 ;  /* 0x0000000510107223 */ /* 0x000fc80000000013 */
[----:B---3--:R-:W-:-:S04]  /*1500*/  FFMA R4, R13, R4, R16 ;  /* 0x000000040d047223 */ /* 0x008fc80000000010 */
[----:B--2---:R-:W-:Y:S01]  /*1510*/  FFMA R8, R25, R14, R4 ;  /* 0x0000000e19087223 */ /* 0x004fe20000000004 */
[----:B------:R-:W-:Y:S06]  /*1520*/  @P0 BRA `(.L_x_96) ;  /* 0xfffffffc00200947 */ /* 0x000fec000383ffff */
[----:B------:R-:W-:-:S07]  /*1530*/  MOV R9, UR11 ;  /* 0x0000000b00097c02 */ /* 0x000fce0008000f00 */
.L_x_95:
[----:B----4-:R-:W4:Y:S02]  /*1540*/  LDC R12, c[0x0][0x3b0] ;  /* 0x0000ec00ff0c7b82 */ /* 0x010f240000000800 */
[----:B----4-:R-:W-:-:S04]  /*1550*/  LOP3.LUT R4, R12, 0xf, RZ, 0xc0, !PT ;  /* 0x0000000f0c047812 */ /* 0x010fc800078ec0ff */
[----:B------:R-:W-:-:S13]  /*1560*/  ISETP.NE.AND P0, PT, R4, RZ, PT ;  /* 0x000000ff0400720c */ /* 0x000fda0003f05270 */
[----:B------:R-:W-:Y:S05]  /*1570*/  @!P0 BRA `(.L_x_97) ;  /* 0x0000000400508947 */ /* 0x000fea0003800000 */
[----:B------:R-:W-:Y:S01]  /*1580*/  VIADD R4, R4, 0xffffffff ;  /* 0xffffffff04047836 */ /* 0x000fe20000000000 */
[----:B------:R-:W-:-:S04]  /*1590*/  LOP3.LUT R10, R12, 0x7, RZ, 0xc0, !PT ;  /* 0x000000070c0a7812 */ /* 0x000fc800078ec0ff */
[----:B------:R-:W-:Y:S02]  /*15a0*/  ISETP.GE.U32.AND P0, PT, R4, 0x7, PT ;  /* 0x000000070400780c */ /* 0x000fe40003f06070 */
[----:B------:R-:W-:-:S11]  /*15b0*/  ISETP.NE.AND P1, PT, R10, RZ, PT ;  /* 0x000000ff0a00720c */ /* 0x000fd60003f25270 */
[----:B------:R-:W-:Y:S05]  /*15c0*/  @!P0 BRA `(.L_x_98) ;  /* 0x0000000000848947 */ /* 0x000fea0003800000 */
[----:B------:R-:W4:Y:S01]  /*15d0*/  LDC.64 R4, c[0x0][0x380] ;  /* 0x0000e000ff047b82 */ /* 0x000f220000000a00 */
[----:B------:R-:W-:-:S04]  /*15e0*/  IMAD.IADD R11, R24, 0x1, R9 ;  /* 0x00000001180b7824 */ /* 0x000fc800078e0209 */
[----:B----4-:R-:W-:-:S05]  /*15f0*/  IMAD.WIDE R4, R11, 0x4, R4 ;  /* 0x000000040b047825 */ /* 0x010fca00078e0204 */
[----:B------:R-:W4:Y:S04]  /*1600*/  LDG.E.CONSTANT R25, desc[UR12][R4.64] ;  /* 0x0000000c04197981 */ /* 0x000f28000c1e9900 */
[----:B------:R-:W5:Y:S04]  /*1610*/  LDG.E.CONSTANT R17, desc[UR12][R4.64+0x4] ;  /* 0x0000040c04117981 */ /* 0x000f68000c1e9900 */
[----:B------:R-:W3:Y:S04]  /*1620*/  LDG.E.CONSTANT R14, desc[UR12][R4.64+0x8] ;  /* 0x0000080c040e7981 */ /* 0x000ee8000c1e9900 */
[----:B------:R-:W3:Y:S04]  /*1630*/  LDG.E.CONSTANT R16, desc[UR12][R4.64+0xc] ;  /* 0x00000c0c04107981 */ /* 0x000ee8000c1e9900 */
[----:B------:R-:W3:Y:S04]  /*1640*/  LDG.E.CONSTANT R15, desc[UR12][R4.64+0x10] ;  /* 0x0000100c040f7981 */ /* 0x000ee8000c1e9900 */
[----:B------:R-:W3:Y:S04]  /*1650*/  LDG.E.CONSTANT R13, desc[UR12][R4.64+0x14] ;  /* 0x0000140c040d7981 */ /* 0x000ee8000c1e9900 */
[----:B------:R-:W3:Y:S04]  /*1660*/  LDG.E.CONSTANT R11, desc[UR12][R4.64+0x18] ;  /* 0x0000180c040b7981 */ /* 0x000ee8000c1e9900 */
[----:B------:R0:W3:Y:S01]  /*1670*/  LDG.E.CONSTANT R18, desc[UR12][R4.64+0x1c] ;  /* 0x00001c0c04127981 */ /* 0x0000e2000c1e9900 */
[----:B------:R-:W1:Y:S01]  /*1680*/  S2UR UR10, SR_CgaCtaId ;  /* 0x00000000000a79c3 */ /* 0x000e620000008800 */
[----:B------:R-:W-:Y:S01]  /*1690*/  UMOV UR9, 0x400 ;  /* 0x0000040000097882 */ /* 0x000fe20000000000 */
[----:B--2---:R-:W-:Y:S01]  /*16a0*/  IMAD R19, R6, R7, R9 ;  /* 0x0000000706137224 */ /* 0x004fe200078e0209 */
[----:B------:R-:W-:Y:S01]  /*16b0*/  IADD3 R9, PT, PT, R9, 0x8, RZ ;  /* 0x0000000809097810 */ /* 0x000fe20007ffe0ff */
[----:B-1----:R-:W-:-:S06]  /*16c0*/  ULEA UR9, UR10, UR9, 0x18 ;  /* 0x000000090a097291 */ /* 0x002fcc000f8ec0ff */
[----:B------:R-:W-:-:S05]  /*16d0*/  LEA R19, R19, UR9, 0x2 ;  /* 0x0000000913137c11 */ /* 0x000fca000f8e10ff */
[----:B------:R-:W4:Y:S04]  /*16e0*/  LDS R26, [R19] ;  /* 0x00000000131a7984 */ /* 0x000f280000000800 */
[----:B------:R-:W5:Y:S04]  /*16f0*/  LDS R27, [R19+0x4] ;  /* 0x00000400131b7984 */ /* 0x000f680000000800 */
[----:B0-----:R-:W-:Y:S04]  /*1700*/  LDS R5, [R19+0x10] ;  /* 0x0000100013057984 */ /* 0x001fe80000000800 */
[----:B------:R-:W-:Y:S01]  /*1710*/  LDS R4, [R19+0x14] ;  /* 0x0000140013047984 */ /* 0x000fe20000000800 */
[----:B----4-:R-:W-:-:S03]  /*1720*/  FFMA R26, R25, R26, R8 ;  /* 0x0000001a191a7223 */ /* 0x010fc60000000008 */
[----:B------:R-:W3:Y:S01]  /*1730*/  LDS R8, [R19+0x8] ;  /* 0x0000080013087984 */ /* 0x000ee20000000800 */
[----:B-----5:R-:W-:-:S03]  /*1740*/  FFMA R17, R17, R27, R26 ;  /* 0x0000001b11117223 */ /* 0x020fc6000000001a */
[----:B------:R-:W0:Y:S01]  /*1750*/  LDS R25, [R19+0xc] ;  /* 0x00000c0013197984 */ /* 0x000e220000000800 */
[----:B---3--:R-:W-:-:S03]  /*1760*/  FFMA R17, R14, R8, R17 ;  /* 0x000000080e117223 */ /* 0x008fc60000000011 */
[----:B------:R-:W1:Y:S01]  /*1770*/  LDS R8, [R19+0x18] ;  /* 0x0000180013087984 */ /* 0x000e620000000800 */
[----:B0-----:R-:W-:-:S03]  /*1780*/  FFMA R16, R16, R25, R17 ;  /* 0x0000001910107223 */ /* 0x001fc60000000011 */
[----:B------:R-:W0:Y:S01]  /*1790*/  LDS R14, [R19+0x1c] ;  /* 0x00001c00130e7984 */ /* 0x000e220000000800 */
[----:B------:R-:W-:-:S04]  /*17a0*/  FFMA R16, R15, R5, R16 ;  /* 0x000000050f107223 */ /* 0x000fc80000000010 */
[----:B------:R-:W-:-:S04]  /*17b0*/  FFMA R4, R13, R4, R16 ;  /* 0x000000040d047223 */ /* 0x000fc80000000010 */
[----:B-1----:R-:W-:-:S04]  /*17c0*/  FFMA R11, R11, R8, R4 ;  /* 0x000000080b0b7223 */ /* 0x002fc80000000004 */
[----:B0-----:R-:W-:-:S07]  /*17d0*/  FFMA R8, R18, R14, R11 ;  /* 0x0000000e12087223 */ /* 0x001fce000000000b */
.L_x_98:
[----:B------:R-:W-:Y:S05]  /*17e0*/  @!P1 BRA `(.L_x_97) ;  /* 0x0000000000b49947 */ /* 0x000fea0003800000 */
[----:B------:R-:W4:Y:S01]  /*17f0*/  LDC.64 R4, c[0x0][0x380] ;  /* 0x0000e000ff047b82 */ /* 0x000f220000000a00 */
[----:B------:R-:W-:-:S05]  /*1800*/  VIADD R10, R10, 0xffffffff ;  /* 0xffffffff0a0a7836 */ /* 0x000fca0000000000 */
[----:B------:R-:W-:-:S13]  /*1810*/  ISETP.GE.U32.AND P0, PT, R10, 0x3, PT ;  /* 0x000000030a00780c */ /* 0x000fda0003f06070 */
[----:B------:R-:W-:Y:S05]  /*1820*/  @!P0 BRA `(.L_x_99) ;  /* 0x0000000000548947 */ /* 0x000fea0003800000 */
[----:B------:R-:W5:Y:S01]  /*1830*/  LDC.64 R10, c[0x0][0x380] ;  /* 0x0000e000ff0a7b82 */ /* 0x000f620000000a00 */
[----:B------:R-:W-:-:S05]  /*1840*/  IADD3 R13, PT, PT, R24, R9, RZ ;  /* 0x00000009180d7210 */ /* 0x000fca0007ffe0ff */
[----:B-----5:R-:W-:-:S05]  /*1850*/  IMAD.WIDE R10, R13, 0x4, R10 ;  /* 0x000000040d0a7825 */ /* 0x020fca00078e020a */
[----:B------:R-:W5:Y:S04]  /*1860*/  LDG.E.CONSTANT R13, desc[UR12][R10.64] ;  /* 0x0000000c0a0d7981 */ /* 0x000f68000c1e9900 */
[----:B------:R-:W3:Y:S04]  /*1870*/  LDG.E.CONSTANT R16, desc[UR12][R10.64+0x4] ;  /* 0x0000040c0a107981 */ /* 0x000ee8000c1e9900 */
[----:B------:R-:W4:Y:S04]  /*1880*/  LDG.E.CONSTANT R18, desc[UR12][R10.64+0x8] ;  /* 0x0000080c0a127981 */ /* 0x000f28000c1e9900 */
[----:B------:R-:W4:Y:S01]  /*1890*/  LDG.E.CONSTANT R26, desc[UR12][R10.64+0xc] ;  /* 0x00000c0c0a1a7981 */ /* 0x000f22000c1e9900 */
[----:B------:R-:W0:Y:S01]  /*18a0*/  S2UR UR10, SR_CgaCtaId ;  /* 0x00000000000a79c3 */ /* 0x000e220000008800 */
[----:B------:R-:W-:Y:S01]  /*18b0*/  UMOV UR9, 0x400 ;  /* 0x0000040000097882 */ /* 0x000fe20000000000 */
[----:B--2---:R-:W-:-:S02]  /*18c0*/  IMAD R14, R6, R7, R9 ;  /* 0x00000007060e7224 */ /* 0x004fc400078e0209 */
[----:B------:R-:W-:Y:S01]  /*18d0*/  VIADD R9, R9, 0x4 ;  /* 0x0000000409097836 */ /* 0x000fe20000000000 */
[----:B0-----:R-:W-:-:S06]  /*18e0*/  ULEA UR9, UR10, UR9, 0x18 ;  /* 0x000000090a097291 */ /* 0x001fcc000f8ec0ff */
[----:B------:R-:W-:-:S05]  /*18f0*/  LEA R14, R14, UR9, 0x2 ;  /* 0x000000090e0e7c11 */ /* 0x000fca000f8e10ff */
[----:B------:R-:W5:Y:S04]  /*1900*/  LDS R15, [R14] ;  /* 0x000000000e0f7984 */ /* 0x000f680000000800 */
[----:B------:R-:W3:Y:S04]  /*1910*/  LDS R17, [R14+0x4] ;  /* 0x000004000e117984 */ /* 0x000ee80000000800 */
[----:B------:R-:W4:Y:S04]  /*1920*/  LDS R19, [R14+0x8] ;  /* 0x000008000e137984 */ /* 0x000f280000000800 */
[----:B------:R-:W0:Y:S01]  /*1930*/  LDS R25, [R14+0xc] ;  /* 0x00000c000e197984 */ /* 0x000e220000000800 */
[----:B-----5:R-:W-:-:S04]  /*1940*/  FFMA R13, R13, R15, R8 ;  /* 0x0000000f0d0d7223 */ /* 0x020fc80000000008 */
[----:B---3--:R-:W-:-:S04]  /*1950*/  FFMA R13, R16, R17, R13 ;  /* 0x00000011100d7223 */ /* 0x008fc8000000000d */
[----:B----4-:R-:W-:-:S04]  /*1960*/  FFMA R13, R18, R19, R13 ;  /* 0x00000013120d7223 */ /* 0x010fc8000000000d */
[----:B0-----:R-:W-:-:S07]  /*1970*/  FFMA R8, R26, R25, R13 ;  /* 0x000000191a087223 */ /* 0x001fce000000000d */
.L_x_99:
[----:B------:R-:W-:-:S05]  /*1980*/  IADD3 R11, PT, PT, R24, R9, RZ ;  /* 0x00000009180b7210 */ /* 0x000fca0007ffe0ff */
[----:B----4-:R-:W-:-:S05]  /*1990*/  IMAD.WIDE R4, R11, 0x4, R4 ;  /* 0x000000040b047825 */ /* 0x010fca00078e0204 */
[----:B------:R-:W4:Y:S01]  /*19a0*/  LDG.E.CONSTANT R11, desc[UR12][R4.64] ;  /* 0x0000000c040b7981 */ /* 0x000f22000c1e9900 */
[----:B------:R-:W5:Y:S01]  /*19b0*/  S2UR UR10, SR_CgaCtaId ;  /* 0x00000000000a79c3 */ /* 0x000f620000008800 */
[----:B------:R-:W-:Y:S01]  /*19c0*/  UMOV UR9, 0x400 ;  /* 0x0000040000097882 */ /* 0x000fe20000000000 */
[----:B--2---:R-:W-:Y:S01]  /*19d0*/  IMAD R7, R6, R7, R9 ;  /* 0x0000000706077224 */ /* 0x004fe200078e0209 */
[----:B------:R-:W-:-:S04]  /*19e0*/  LOP3.LUT R12, R12, 0x3, RZ, 0xc0, !PT ;  /* 0x000000030c0c7812 */ /* 0x000fc800078ec0ff */
[----:B------:R-:W-:Y:S01]  /*19f0*/  ISETP.NE.AND P0, PT, R12, 0x1, PT ;  /* 0x000000010c00780c */ /* 0x000fe20003f05270 */
[----:B-----5:R-:W-:-:S06]  /*1a00*/  ULEA UR9, UR10, UR9, 0x18 ;  /* 0x000000090a097291 */ /* 0x020fcc000f8ec0ff */
[----:B------:R-:W-:-:S05]  /*1a10*/  LEA R13, R7, UR9, 0x2 ;  /* 0x00000009070d7c11 */ /* 0x000fca000f8e10ff */
[----:B------:R-:W4:Y:S02]  /*1a20*/  LDS R7, [R13] ;  /* 0x000000000d077984 */ /* 0x000f240000000800 */
[----:B----4-:R-:W-:Y:S01]  /*1a30*/  FFMA R8, R11, R7, R8 ;  /* 0x000000070b087223 */ /* 0x010fe20000000008 */
        /* <DEDUP_REMOVED lines=8> */
.L_x_97:
[----:B------:R-:W4:Y:S01]  /*1ac0*/  LDCU UR9, c[0x0][0x3b4] ;  /* 0x00007680ff0977ac */ /* 0x000f220008000800 */
[----:B--2---:R-:W-:Y:S01]  /*1ad0*/  IMAD R4, R20, 0x8, R6 ;  /* 0x0000000814047824 */ /* 0x004fe200078e0206 */
[----:B------:R-:W-:Y:S02]  /*1ae0*/  VIMNMX R7, PT, PT, R2, 0x8, PT ;  /* 0x0000000802077848 */ /* 0x000fe40003fe0100 */
[----:B---3--:R-:W-:Y:S02]  /*1af0*/  IADD3 R6, PT, PT, R3, R6, RZ ;  /* 0x0000000603067210 */ /* 0x008fe40007ffe0ff */
[----:B------:R-:W-:Y:S02]  /*1b00*/  LEA R5, R4, UR7, 0x2 ;  /* 0x0000000704057c11 */ /* 0x000fe4000f8e10ff */
[----:B------:R-:W-:Y:S01]  /*1b10*/  ISETP.GE.AND P0, PT, R6, R7, PT ;  /* 0x000000070600720c */ /* 0x000fe20003f06270 */
[----:B----4-:R-:W-:-:S05]  /*1b20*/  FMUL R8, R8, UR9 ;  /* 0x0000000908087c20 */ /* 0x010fca0008400000 */
[----:B------:R2:W-:Y:S07]  /*1b30*/  STS [R5], R8 ;  /* 0x0000000805007388 */ /* 0x0005ee0000000800 */
[----:B------:R-:W-:Y:S05]  /*1b40*/  @!P0 BRA `(.L_x_92) ;  /* 0xfffffff400748947 */ /* 0x000fea000383ffff */
.L_x_82:
[----:B01----:R-:W-:Y:S05]  /*1b50*/  BSYNC.RECONVERGENT B0 ;  /* 0x0000000000007941 */ /* 0x003fea0003800200 */
.L_x_81:
[----:B------:R-:W0:Y:S01]  /*1b60*/  S2R R6, SR_TID.X ;  /* 0x0000000000067919 */ /* 0x000e220000002100 */
[----:B------:R-:W-:Y:S01]  /*1b70*/  VIMNMX R7, PT, PT, R2, 0x8, PT ;  /* 0x0000000802077848 */ /* 0x000fe20003fe0100 */
[----:B------:R-:W-:Y:S01]  /*1b80*/  BSSY.RECONVERGENT B0, `(.L_x_100) ;  /* 0x000000e000007945 */ /* 0x000fe20003800200 */
[----:B--2---:R-:W-:Y:S01]  /*1b90*/  IMAD.MOV.U32 R5, RZ, RZ, -0x800000 ;  /* 0xff800000ff057424 */ /* 0x004fe200078e00ff */
[----:B------:R-:W-:Y:S01]  /*1ba0*/  BAR.SYNC.DEFER_BLOCKING 0x0 ;  /* 0x0000000000007b1d */ /* 0x000fe20000010000 */
[----:B0-----:R-:W-:-:S13]  /*1bb0*/  ISETP.GE.AND P0, PT, R6, R7, PT ;  /* 0x000000070600720c */ /* 0x001fda0003f06270 */
[----:B------:R-:W-:Y:S05]  /*1bc0*/  @P0 BRA `(.L_x_101) ;  /* 0x0000000000240947 */ /* 0x000fea0003800000 */
[----:B------:R-:W-:Y:S01]  /*1bd0*/  MOV R5, 0xff800000 ;  /* 0xff80000000057802 */ /* 0x000fe20000000f00 */
[----:B------:R-:W-:-:S07]  /*1be0*/  IMAD.MOV.U32 R4, RZ, RZ, R6 ;  /* 0x000000ffff047224 */ /* 0x000fce00078e0006 */
.L_x_102:
[----:B------:R-:W-:Y:S01]  /*1bf0*/  LEA R8, R20, R4, 0x3 ;  /* 0x0000000414087211 */ /* 0x000fe200078e18ff */
[----:B---3--:R-:W-:-:S03]  /*1c00*/  IMAD.IADD R4, R3, 0x1, R4 ;  /* 0x0000000103047824 */ /* 0x008fc600078e0204 */
[----:B------:R-:W-:Y:S02]  /*1c10*/  LEA R8, R8, UR7, 0x2 ;  /* 0x0000000708087c11 */ /* 0x000fe4000f8e10ff */
[----:B------:R-:W-:-:S04]  /*1c20*/  ISETP.GE.AND P0, PT, R4, R7, PT ;  /* 0x000000070400720c */ /* 0x000fc80003f06270 */
[----:B------:R-:W0:Y:S02]  /*1c30*/  LDS R8, [R8] ;  /* 0x0000000008087984 */ /* 0x000e240000000800 */
[----:B0-----:R-:W-:-:S07]  /*1c40*/  FMNMX R5, R8, R5, !PT ;  /* 0x0000000508057209 */ /* 0x001fce0007800000 */
[----:B------:R-:W-:Y:S05]  /*1c50*/  @!P0 BRA `(.L_x_102) ;  /* 0xfffffffc00e48947 */ /* 0x000fea000383ffff */
.L_x_101:
[----:B------:R-:W-:Y:S05]  /*1c60*/  BSYNC.RECONVERGENT B0 ;  /* 0x0000000000007941 */ /* 0x000fea0003800200 */
.L_x_100:
        /* <DEDUP_REMOVED lines=9> */
[----:B----4-:R-:W0:Y:S01]  /*1d00*/  SHFL.BFLY PT, R11, R10, 0x2, 0x1f ;  /* 0x0c401f000a0b7f89 */ /* 0x010e2200000e0000 */
[C---:B------:R-:W-:Y:S02]  /*1d10*/  ISETP.NE.AND P0, PT, R4.reuse, RZ, PT ;  /* 0x000000ff0400720c */ /* 0x040fe40003f05270 */
[----:B------:R-:W-:Y:S02]  /*1d20*/  LEA R8, R4, UR7, 0x2 ;  /* 0x0000000704087c11 */ /* 0x000fe4000f8e10ff */
[----:B0-----:R-:W-:-:S05]  /*1d30*/  FMNMX R11, R10, R11, !PT ;  /* 0x0000000b0a0b7209 */ /* 0x001fca0007800000 */
[----:B------:R-:W0:Y:S02]  /*1d40*/  SHFL.BFLY PT, R12, R11, 0x1, 0x1f ;  /* 0x0c201f000b0c7f89 */ /* 0x000e2400000e0000 */
        /* <DEDUP_REMOVED lines=20> */
.L_x_126:
[----:B-1----:R-:W-:-:S07]  /*1e90*/  FMNMX R12, R11, R12, !PT ;  /* 0x0000000c0b0c7209 */ /* 0x002fce0007800000 */
.L_x_103:
[----:B------:R-:W-:Y:S05]  /*1ea0*/  WARPSYNC.ALL ;  /* 0x0000000000007948 */ /* 0x000fea0003800000 */
[----:B------:R-:W-:Y:S01]  /*1eb0*/  BAR.SYNC.DEFER_BLOCKING 0x0 ;  /* 0x0000000000007b1d */ /* 0x000fe20000010000 */
[C---:B------:R-:W-:Y:S01]  /*1ec0*/  ISETP.NE.AND P2, PT, R6.reuse, RZ, PT ;  /* 0x000000ff0600720c */ /* 0x040fe20003f45270 */
[----:B0-----:R-:W-:Y:S01]  /*1ed0*/  HFMA2 R5, -RZ, RZ, 0, 0 ;  /* 0x00000000ff057431 */ /* 0x001fe200000001ff */
[----:B------:R-:W-:-:S03]  /*1ee0*/  ISETP.GE.AND P3, PT, R6, R7, PT ;  /* 0x000000070600720c */ /* 0x000fc60003f66270 */
        /* <DEDUP_REMOVED lines=9> */
.L_x_107:
[--C-:B--2---:R-:W-:Y:S02]  /*1f80*/  IMAD R9, R20, 0x8, R10.reuse ;  /* 0x0000000814097824 */ /* 0x104fe400078e020a */
[----:B---3--:R-:W-:-:S03]  /*1f90*/  IMAD.IADD R10, R3, 0x1, R10 ;  /* 0x00000001030a7824 */ /* 0x008fc600078e020a */
[----:B------:R-:W-:Y:S02]  /*1fa0*/  LEA R9, R9, UR7, 0x2 ;  /* 0x0000000709097c11 */ /* 0x000fe4000f8e10ff */
[----:B------:R-:W-:-:S03]  /*1fb0*/  ISETP.GE.AND P3, PT, R10, R7, PT ;  /* 0x000000070a00720c */ /* 0x000fc60003f66270 */
        /* <DEDUP_REMOVED lines=13> */
.L_x_106:
[----:B------:R-:W-:Y:S05]  /*2090*/  BSYNC.RECONVERGENT B0 ;  /* 0x0000000000007941 */ /* 0x000fea0003800200 */
.L_x_105:
        /* <DEDUP_REMOVED lines=17> */
[----:B------:R-:W-:Y:S02]  /*21b0*/  ISETP.GE.U32.AND P0, PT, R6, R5, PT ;  /* 0x000000050600720c */ /* 0x000fe40003f06070 */
[----:B------:R-:W-:Y:S01]  /*21c0*/  LEA R5, R4, UR7, 0x2 ;  /* 0x0000000704057c11 */ /* 0x000fe2000f8e10ff */
[----:B------:R-:W-:-:S10]  /*21d0*/  IMAD.MOV.U32 R4, RZ, RZ, RZ ;  /* 0x000000ffff047224 */ /* 0x000fd400078e00ff */
        /* <DEDUP_REMOVED lines=10> */
[----:B------:R1:W2:Y:S02]  /*2280*/  SHFL.BFLY PT, R11, R10, 0x1, 0x1f ;  /* 0x0c201f000a0b7f89 */ /* 0x0002a400000e0000 */
.L_x_132:
[----:B0-2---:R-:W-:-:S07]  /*2290*/  FADD R12, R10, R11 ;  /* 0x0000000b0a0c7221 */ /* 0x005fce0000000000 */
.L_x_108:
[----:B------:R-:W-:Y:S05]  /*22a0*/  WARPSYNC.ALL ;  /* 0x0000000000007948 */ /* 0x000fea0003800000 */
[----:B------:R-:W-:Y:S01]  /*22b0*/  BAR.SYNC.DEFER_BLOCKING 0x0 ;  /* 0x0000000000007b1d */ /* 0x000fe20000010000 */
[----:B------:R-:W-:-:S05]  /*22c0*/  ISETP.GE.AND P0, PT, R6, R7, PT ;  /* 0x000000070600720c */ /* 0x000fca0003f06270 */
[----:B------:R-:W-:Y:S01]  /*22d0*/  BSSY.RECONVERGENT B0, `(.L_x_110) ;  /* 0x000001c000007945 */ /* 0x000fe20003800200 */
[----:B------:R2:W-:Y:S01]  /*22e0*/  @!P2 STS [UR7+0x80], R12 ;  /* 0x0000800cff00a988 */ /* 0x0005e20008000807 */
[----:B------:R-:W-:Y:S06]  /*22f0*/  BAR.SYNC.DEFER_BLOCKING 0x0 ;  /* 0x0000000000007b1d */ /* 0x000fec0000010000 */
[----:B------:R-:W-:Y:S05]  /*2300*/  @P0 BRA `(.L_x_111) ;  /* 0x0000000000600947 */ /* 0x000fea0003800000 */
[----:B------:R-:W4:Y:S01]  /*2310*/  LDS R5, [UR7+0x80] ;  /* 0x00008007ff057984 */ /* 0x000f220008000800 */
[----:B------:R-:W-:-:S07]  /*2320*/  MOV R8, R6 ;  /* 0x0000000600087202 */ /* 0x000fce0000000f00 */
.L_x_114:
[----:B0-----:R-:W-:Y:S01]  /*2330*/  IMAD R9, R20, 0x8, R8 ;  /* 0x0000000814097824 */ /* 0x001fe200078e0208 */
[----:B-1--4-:R-:W1:Y:S01]  /*2340*/  MUFU.RCP R10, R5 ;  /* 0x00000005000a7308 */ /* 0x012e620000001000 */
[----:B---3--:R-:W-:Y:S01]  /*2350*/  IADD3 R8, PT, PT, R3, R8, RZ ;  /* 0x0000000803087210 */ /* 0x008fe20007ffe0ff */
[----:B------:R-:W-:Y:S01]  /*2360*/  BSSY.RECONVERGENT B1, `(.L_x_112) ;  /* 0x000000f000017945 */ /* 0x000fe20003800200 */
[----:B------:R-:W-:Y:S02]  /*2370*/  FSETP.NEU.AND P2, PT, R5, RZ, PT ;  /* 0x000000ff0500720b */ /* 0x000fe40003f4d000 */
[----:B------:R-:W-:Y:S02]  /*2380*/  LEA R9, R9, UR7, 0x2 ;  /* 0x0000000709097c11 */ /* 0x000fe4000f8e10ff */
[----:B------:R-:W-:-:S03]  /*2390*/  ISETP.GE.AND P3, PT, R8, R7, PT ;  /* 0x000000070800720c */ /* 0x000fc60003f66270 */
[----:B------:R-:W3:Y:S01]  /*23a0*/  LDS R4, [R9] ;  /* 0x0000000009047984 */ /* 0x000ee20000000800 */
[----:B-1----:R-:W-:-:S04]  /*23b0*/  FFMA R11, -R5, R10, 1 ;  /* 0x3f800000050b7423 */ /* 0x002fc8000000010a */
[----:B------:R-:W-:Y:S01]  /*23c0*/  FFMA R11, R10, R11, R10 ;  /* 0x0000000b0a0b7223 */ /* 0x000fe2000000000a */
[----:B---3--:R-:W1:Y:S03]  /*23d0*/  FCHK P0, R4, R5 ;  /* 0x0000000504007302 */ /* 0x008e660000000000 */
[----:B------:R-:W-:-:S04]  /*23e0*/  FFMA R10, R4, R11, RZ ;  /* 0x0000000b040a7223 */ /* 0x000fc800000000ff */
[----:B0-2---:R-:W-:-:S04]  /*23f0*/  FFMA R12, -R5, R10, R4 ;  /* 0x0000000a050c7223 */ /* 0x005fc80000000104 */
[----:B------:R-:W-:Y:S01]  /*2400*/  FFMA R10, R11, R12, R10 ;  /* 0x0000000c0b0a7223 */ /* 0x000fe2000000000a */
[----:B-1----:R-:W-:Y:S06]  /*2410*/  @!P0 BRA `(.L_x_113) ;  /* 0x00000000000c8947 */ /* 0x002fec0003800000 */
[----:B------:R-:W-:-:S07]  /*2420*/  MOV R10, 0x2440 ;  /* 0x00002440000a7802 */ /* 0x000fce0000000f00 */
[----:B------:R-:W-:Y:S05]  /*2430*/  CALL.REL.NOINC `($__internal_1_$__cuda_sm3x_div_rn_noftz_f32_slowpath) ;  /* 0x0000000800807944 */ /* 0x000fea0003c00000 */
[----:B------:R-:W-:-:S07]  /*2440*/  IMAD.MOV.U32 R10, RZ, RZ, R4 ;  /* 0x000000ffff0a7224 */ /* 0x000fce00078e0004 */
.L_x_113:
[----:B------:R-:W-:Y:S05]  /*2450*/  BSYNC.RECONVERGENT B1 ;  /* 0x0000000000017941 */ /* 0x000fea0003800200 */
.L_x_112:
[----:B------:R-:W-:-:S05]  /*2460*/  FSEL R10, R10, RZ, P2 ;  /* 0x000000ff0a0a7208 */ /* 0x000fca0001000000 */
[----:B------:R0:W-:Y:S01]  /*2470*/  STS [R9], R10 ;  /* 0x0000000a09007388 */ /* 0x0001e20000000800 */
[----:B------:R-:W-:Y:S05]  /*2480*/  @!P3 BRA `(.L_x_114) ;  /* 0xfffffffc00a8b947 */ /* 0x000fea000383ffff */
.L_x_111:
[----:B------:R-:W-:Y:S05]  /*2490*/  BSYNC.RECONVERGENT B0 ;  /* 0x0000000000007941 */ /* 0x000fea0003800200 */
.L_x_110:
[----:B------:R-:W4:Y:S01]  /*24a0*/  LDCU UR9, c[0x0][0x3b0] ;  /* 0x00007600ff0977ac */ /* 0x000f220008000800 */
[----:B------:R-:W-:Y:S01]  /*24b0*/  BSSY.RECONVERGENT B0, `(.L_x_115) ;  /* 0x000003f000007945 */ /* 0x000fe20003800200 */
[----:B------:R-:W0:Y:S01]  /*24c0*/  LDCU UR10, c[0x0][0x3b0] ;  /* 0x00007600ff0a77ac */ /* 0x000e220008000800 */
[----:B------:R-:W-:Y:S01]  /*24d0*/  BAR.SYNC.DEFER_BLOCKING 0x0 ;  /* 0x0000000000007b1d */ /* 0x000fe20000010000 */
[----:B----4-:R-:W-:-:S13]  /*24e0*/  ISETP.GE.AND P0, PT, R6, UR9, PT ;  /* 0x0000000906007c0c */ /* 0x010fda000bf06270 */
[----:B0-----:R-:W-:Y:S05]  /*24f0*/  @P0 BRA `(.L_x_116) ;  /* 0x0000000000e80947 */ /* 0x001fea0003800000 */
[----:B-1----:R-:W0:Y:S01]  /*2500*/  LDC R10, c[0x0][0x3b0] ;  /* 0x0000ec00ff0a7b82 */ /* 0x002e220000000800 */
[----:B------:R-:W-:Y:S01]  /*2510*/  IADD3 R4, PT, PT, R20, UR5, RZ ;  /* 0x0000000514047c10 */ /* 0x000fe2000fffe0ff */
[----:B--2---:R-:W-:Y:S01]  /*2520*/  IMAD.MOV.U32 R12, RZ, RZ, R6 ;  /* 0x000000ffff0c7224 */ /* 0x004fe200078e0006 */
[----:B------:R-:W-:-:S03]  /*2530*/  ISETP.GE.AND P0, PT, R2, 0x1, PT ;  /* 0x000000010200780c */ /* 0x000fc60003f06270 */
[----:B------:R-:W-:Y:S02]  /*2540*/  IMAD R11, R4, UR9, R23 ;  /* 0x00000009040b7c24 */ /* 0x000fe4000f8e0217 */
[----:B------:R-:W1:Y:S08]  /*2550*/  LDC.64 R8, c[0x0][0x398] ;  /* 0x0000e600ff087b82 */ /* 0x000e700000000a00 */
.L_x_118:
[----:B------:R-:W-:Y:S01]  /*2560*/  HFMA2 R13, -RZ, RZ, 0, 0 ;  /* 0x00000000ff0d7431 */ /* 0x000fe200000001ff */
[----:B------:R-:W-:Y:S06]  /*2570*/  @!P0 BRA `(.L_x_117) ;  /* 0x0000000000a08947 */ /* 0x000fec0003800000 */
[----:B------:R-:W-:Y:S02]  /*2580*/  LEA R15, R12, UR6, 0x2 ;  /* 0x000000060c0f7c11 */ /* 0x000fe4000f8e10ff */
[----:B------:R-:W-:Y:S02]  /*2590*/  LEA R16, R20, UR7, 0x5 ;  /* 0x0000000714107c11 */ /* 0x000fe4000f8e28ff */
[----:B------:R-:W-:Y:S01]  /*25a0*/  ISETP.GE.AND P1, PT, R21, 0x2, PT ;  /* 0x000000021500780c */ /* 0x000fe20003f26270 */
[----:B------:R-:W-:Y:S04]  /*25b0*/  LDS R13, [R15] ;  /* 0x000000000f0d7984 */ /* 0x000fe80000000800 */
[----:B------:R-:W2:Y:S02]  /*25c0*/  LDS.128 R4, [R16] ;  /* 0x0000000010047984 */ /* 0x000ea40000000c00 */
[----:B--2---:R-:W-:-:S06]  /*25d0*/  FFMA R13, R4, R13, RZ ;  /* 0x0000000d040d7223 */ /* 0x004fcc00000000ff */
[----:B------:R-:W-:Y:S05]  /*25e0*/  @!P1 BRA `(.L_x_117) ;  /* 0x0000000000849947 */ /* 0x000fea0003800000 */
[----:B0-----:R-:W-:Y:S01]  /*25f0*/  IMAD R15, R10, 0x4, R15 ;  /* 0x000000040a0f7824 */ /* 0x001fe200078e020f */
[----:B------:R-:W-:-:S04]  /*2600*/  ISETP.NE.AND P1, PT, R21, 0x2, PT ;  /* 0x000000021500780c */ /* 0x000fc80003f25270 */
[----:B------:R-:W0:Y:S02]  /*2610*/  LDS R4, [R15] ;  /* 0x000000000f047984 */ /* 0x000e240000000800 */
[----:B0-----:R-:W-:-:S07]  /*2620*/  FFMA R13, R4, R5, R13 ;  /* 0x00000005040d7223 */ /* 0x001fce000000000d */
[----:B------:R-:W-:Y:S05]  /*2630*/  @!P1 BRA `(.L_x_117) ;  /* 0x0000000000709947 */ /* 0x000fea0003800000 */
[----:B------:R-:W-:Y:S02]  /*2640*/  LEA R15, R10, R15, 0x2 ;  /* 0x0000000f0a0f7211 */ /* 0x000fe400078e10ff */
[----:B------:R-:W-:-:S03]  /*2650*/  ISETP.NE.AND P1, PT, R21, 0x3, PT ;  /* 0x000000031500780c */ /* 0x000fc60003f25270 */
[----:B------:R-:W0:Y:S02]  /*2660*/  LDS R4, [R15] ;  /* 0x000000000f047984 */ /* 0x000e240000000800 */
[----:B0-----:R-:W-:-:S08]  /*2670*/  FFMA R13, R4, R6, R13 ;  /* 0x00000006040d7223 */ /* 0x001fd0000000000d */
[----:B------:R-:W-:Y:S05]  /*2680*/  @!P1 BRA `(.L_x_117) ;  /* 0x00000000005c9947 */ /* 0x000fea0003800000 */
[----:B------:R-:W-:Y:S01]  /*2690*/  IMAD R15, R10, 0x4, R15 ;  /* 0x000000040a0f7824 */ /* 0x000fe200078e020f */
[----:B------:R-:W-:-:S04]  /*26a0*/  ISETP.NE.AND P1, PT, R21, 0x4, PT ;  /* 0x000000041500780c */ /* 0x000fc80003f25270 */
[----:B------:R-:W0:Y:S02]  /*26b0*/  LDS R4, [R15] ;  /* 0x000000000f047984 */ /* 0x000e240000000800 */
[----:B0-----:R-:W-:-:S07]  /*26c0*/  FFMA R13, R4, R7, R13 ;  /* 0x00000007040d7223 */ /* 0x001fce000000000d */
[----:B------:R-:W-:Y:S05]  /*26d0*/  @!P1 BRA `(.L_x_117) ;  /* 0x0000000000489947 */ /* 0x000fea0003800000 */
[----:B------:R-:W-:Y:S01]  /*26e0*/  LEA R15, R10, R15, 0x2 ;  /* 0x0000000f0a0f7211 */ /* 0x000fe200078e10ff */
[----:B------:R-:W-:Y:S01]  /*26f0*/  LDS.128 R4, [R16+0x10] ;  /* 0x0000100010047984 */ /* 0x000fe20000000c00 */
        /* <DEDUP_REMOVED lines=9> */
[----:B------:R-:W-:Y:S02]  /*2790*/  ISETP.NE.AND P1, PT, R21, 0x7, PT ;  /* 0x000000071500780c */ /* 0x000fe40003f25270 */
[----:B------:R-:W-:-:S05]  /*27a0*/  LEA R15, R10, R15, 0x2 ;  /* 0x0000000f0a0f7211 */ /* 0x000fca00078e10ff */
[----:B------:R-:W0:Y:S06]  /*27b0*/  LDS R4, [R15] ;  /* 0x000000000f047984 */ /* 0x000e2c0000000800 */
[----:B------:R-:W-:-:S05]  /*27c0*/  @P1 IMAD R5, R10, 0x4, R15 ;  /* 0x000000040a051824 */ /* 0x000fca00078e020f */
[----:B------:R-:W2:Y:S01]  /*27d0*/  @P1 LDS R14, [R5] ;  /* 0x00000000050e1984 */ /* 0x000ea20000000800 */
[----:B0-----:R-:W-:-:S04]  /*27e0*/  FFMA R13, R4, R6, R13 ;  /* 0x00000006040d7223 */ /* 0x001fc8000000000d */
[----:B--2---:R-:W-:-:S07]  /*27f0*/  @P1 FFMA R13, R14, R7, R13 ;  /* 0x000000070e0d1223 */ /* 0x004fce000000000d */
.L_x_117:
[----:B------:R-:W-:Y:S02]  /*2800*/  ISETP.NE.AND P1, PT, RZ, UR4, PT ;  /* 0x00000004ff007c0c */ /* 0x000fe4000bf25270 */
[----:B------:R-:W-:-:S05]  /*2810*/  IADD3 R5, PT, PT, R11, R12, RZ ;  /* 0x0000000c0b057210 */ /* 0x000fca0007ffe0ff */
[----:B-1----:R-:W-:-:S06]  /*2820*/  IMAD.WIDE R4, R5, 0x4, R8 ;  /* 0x0000000405047825 */ /* 0x002fcc00078e0208 */
[----:B------:R4:W-:Y:S04]  /*2830*/  @!P1 STG.E desc[UR12][R4.64], R13 ;  /* 0x0000000d04009986 */ /* 0x0009e8000c10190c */
[----:B------:R-:W2:Y:S01]  /*2840*/  @P1 LDG.E R6, desc[UR12][R4.64] ;  /* 0x0000000c04061981 */ /* 0x000ea2000c1e1900 */
[----:B---3--:R-:W-:Y:S02]  /*2850*/  IMAD.IADD R12, R3, 0x1, R12 ;  /* 0x00000001030c7824 */ /* 0x008fe400078e020c */
[----:B--2---:R-:W-:-:S05]  /*2860*/  @P1 FADD R7, R13, R6 ;  /* 0x000000060d071221 */ /* 0x004fca0000000000 */
[----:B------:R4:W-:Y:S01]  /*2870*/  @P1 STG.E desc[UR12][R4.64], R7 ;  /* 0x0000000704001986 */ /* 0x0009e2000c10190c */
[----:B------:R-:W-:-:S13]  /*2880*/  ISETP.GE.AND P1, PT, R12, UR10, PT ;  /* 0x0000000a0c007c0c */ /* 0x000fda000bf26270 */
[----:B----4-:R-:W-:Y:S05]  /*2890*/  @!P1 BRA `(.L_x_118) ;  /* 0xfffffffc00309947 */ /* 0x010fea000383ffff */
.L_x_116:
[----:B------:R-:W-:Y:S05]  /*28a0*/  BSYNC.RECONVERGENT B0 ;  /* 0x0000000000007941 */ /* 0x000fea0003800200 */
.L_x_115:
[----:B------:R-:W4:Y:S01]  /*28b0*/  LDCU UR9, c[0x0][0x3a8] ;  /* 0x00007500ff0977ac */ /* 0x000f220008000800 */
[----:B------:R-:W-:Y:S01]  /*28c0*/  IADD3 R20, PT, PT, R20, 0x1, RZ ;  /* 0x0000000114147810 */ /* 0x000fe20007ffe0ff */
[----:B----4-:R-:W-:-:S04]  /*28d0*/  UIADD3 UR9, UPT, UPT, -UR5, UR9, URZ ;  /* 0x0000000905097290 */ /* 0x010fc8000fffe1ff */
[----:B------:R-:W-:-:S04]  /*28e0*/  UISETP.LT.AND UP0, UPT, UR9, 0x4, UPT ;  /* 0x000000040900788c */ /* 0x000fc8000bf01270 */
[----:B------:R-:W-:-:S04]  /*28f0*/  USEL UR9, UR9, 0x4, UP0 ;  /* 0x0000000409097887 */ /* 0x000fc80008000000 */
[----:B------:R-:W-:-:S04]  /*2900*/  UISETP.LT.AND UP0, UPT, UR9, 0x1, UPT ;  /* 0x000000010900788c */ /* 0x000fc8000bf01270 */
[----:B------:R-:W-:Y:S01]  /*2910*/  USEL UR9, UR9, 0x1, !UP0 ;  /* 0x0000000109097887 */ /* 0x000fe2000c000000 */
[----:B------:R-:W-:Y:S05]  /*2920*/  BAR.SYNC.DEFER_BLOCKING 0x0 ;  /* 0x0000000000007b1d */ /* 0x000fea0000010000 */
[----:B------:R-:W-:-:S13]  /*2930*/  ISETP.NE.AND P0, PT, R20, UR9, PT ;  /* 0x0000000914007c0c */ /* 0x000fda000bf05270 */
[----:B------:R-:W-:Y:S05]  /*2940*/  @P0 BRA `(.L_x_119) ;  /* 0xffffffdc00bc0947 */ /* 0x000fea000383ffff */
.L_x_80:
[----:B------:R-:W5:Y:S01]  /*2950*/  LDCU UR9, c[0x0][0x3ac] ;  /* 0x00007580ff0977ac */ /* 0x000f620008000800 */
[----:B------:R-:W-:Y:S01]  /*2960*/  VIADD R21, R21, 0xfffffff8 ;  /* 0xfffffff815157836 */ /* 0x000fe20000000000 */
[----:B------:R-:W-:-:S04]  /*2970*/  UIADD3 UR4, UPT, UPT, UR4, 0x8, URZ ;  /* 0x0000000804047890 */ /* 0x000fc8000fffe0ff */
[----:B-----5:R-:W-:-:S09]  /*2980*/  UISETP.GE.AND UP0, UPT, UR4, UR9, UPT ;  /* 0x000000090400728c */ /* 0x020fd2000bf06270 */
[----:B------:R-:W-:Y:S05]  /*2990*/  BRA.U !UP0, `(.L_x_120) ;  /* 0xffffffd908087547 */ /* 0x000fea000b83ffff */
[----:B------:R-:W-:Y:S05]  /*29a0*/  EXIT ;  /* 0x000000000000794d */ /* 0x000fea0003800000 */
.L_x_104:
[----:B------:R-:W-:Y:S01]  /*29b0*/  HFMA2 R16, -RZ, RZ, 0, 1.847743988037109375e-06 ;  /* 0x0000001fff107431 */ /* 0x000fe200000001ff */
[----:B-1----:R-:W-:Y:S01]  /*29c0*/  MOV R14, R5 ;  /* 0x00000005000e7202 */ /* 0x002fe20000000f00 */
[----:B------:R-:W-:Y:S02]  /*29d0*/  IMAD.MOV.U32 R15, RZ, RZ, 0x10 ;  /* 0x00000010ff0f7424 */ /* 0x000fe400078e00ff */
[----:B------:R-:W-:-:S07]  /*29e0*/  IMAD.MOV.U32 R13, RZ, RZ, -0x1 ;  /* 0xffffffffff0d7424 */ /* 0x000fce00078e00ff */
[----:B0-----:R-:W-:Y:S05]  /*29f0*/  WARPSYNC.COLLECTIVE R13, `(.L_x_121) ;  /* 0x000000000d087348 */ /* 0x001fea0003c00000 */
[----:B------:R1:W2:Y:S02]  /*2a00*/  SHFL.BFLY P3, R12, R14, R15, R16 ;  /* 0x0c00000f0e0c7389 */ /* 0x0002a40000060010 */
[----:B012---:R-:W-:Y:S05]  /*2a10*/  ENDCOLLECTIVE ;  /* 0x000000000000791b */ /* 0x007fea0003800000 */
.L_x_121:
[----:B------:R-:W-:Y:S01]  /*2a20*/  HFMA2 R15, -RZ, RZ, 0, 4.76837158203125e-07 ;  /* 0x00000008ff0f7431 */ /* 0x000fe200000001ff */
[----:B------:R-:W-:-:S04]  /*2a30*/  MOV R8, R12 ;  /* 0x0000000c00087202 */ /* 0x000fc80000000f00 */
[----:B------:R-:W-:-:S05]  /*2a40*/  FMNMX R8, R8, R5, !PT ;  /* 0x0000000508087209 */ /* 0x000fca0007800000 */
[----:B------:R-:W-:-:S07]  /*2a50*/  IMAD.MOV.U32 R14, RZ, RZ, R8 ;  /* 0x000000ffff0e7224 */ /* 0x000fce00078e0008 */
[----:B------:R-:W-:Y:S05]  /*2a60*/  WARPSYNC.COLLECTIVE R13, `(.L_x_122) ;  /* 0x000000000d087348 */ /* 0x000fea0003c00000 */
[----:B------:R0:W1:Y:S02]  /*2a70*/  SHFL.BFLY P3, R12, R14, R15, R16 ;  /* 0x0c00000f0e0c7389 */ /* 0x0000640000060010 */
[----:B01----:R-:W-:Y:S05]  /*2a80*/  ENDCOLLECTIVE ;  /* 0x000000000000791b */ /* 0x003fea0003800000 */
.L_x_122:
[----:B------:R-:W-:Y:S02]  /*2a90*/  IMAD.MOV.U32 R15, RZ, RZ, 0x4 ;  /* 0x00000004ff0f7424 */ /* 0x000fe400078e00ff */
[----:B------:R-:W-:-:S05]  /*2aa0*/  IMAD.MOV.U32 R9, RZ, RZ, R12 ;  /* 0x000000ffff097224 */ /* 0x000fca00078e000c */
[----:B------:R-:W-:-:S04]  /*2ab0*/  FMNMX R9, R8, R9, !PT ;  /* 0x0000000908097209 */ /* 0x000fc80007800000 */
[----:B------:R-:W-:-:S07]  /*2ac0*/  MOV R14, R9 ;  /* 0x00000009000e7202 */ /* 0x000fce0000000f00 */
[----:B------:R-:W-:Y:S05]  /*2ad0*/  WARPSYNC.COLLECTIVE R13, `(.L_x_123) ;  /* 0x000000000d087348 */ /* 0x000fea0003c00000 */
[----:B------:R0:W1:Y:S02]  /*2ae0*/  SHFL.BFLY P3, R12, R14, R15, R16 ;  /* 0x0c00000f0e0c7389 */ /* 0x0000640000060010 */
[----:B01----:R-:W-:Y:S05]  /*2af0*/  ENDCOLLECTIVE ;  /* 0x000000000000791b */ /* 0x003fea0003800000 */
.L_x_123:
[----:B------:R-:W-:Y:S01]  /*2b00*/  HFMA2 R15, -RZ, RZ, 0, 1.1920928955078125e-07 ;  /* 0x00000002ff0f7431 */ /* 0x000fe200000001ff */
[----:B------:R-:W-:-:S04]  /*2b10*/  MOV R10, R12 ;  /* 0x0000000c000a7202 */ /* 0x000fc80000000f00 */
[----:B------:R-:W-:-:S05]  /*2b20*/  FMNMX R10, R9, R10, !PT ;  /* 0x0000000a090a7209 */ /* 0x000fca0007800000 */
[----:B------:R-:W-:-:S07]  /*2b30*/  IMAD.MOV.U32 R14, RZ, RZ, R10 ;  /* 0x000000ffff0e7224 */ /* 0x000fce00078e000a */
[----:B------:R-:W-:Y:S05]  /*2b40*/  WARPSYNC.COLLECTIVE R13, `(.L_x_124) ;  /* 0x000000000d087348 */ /* 0x000fea0003c00000 */
[----:B------:R0:W1:Y:S02]  /*2b50*/  SHFL.BFLY P3, R12, R14, R15, R16 ;  /* 0x0c00000f0e0c7389 */ /* 0x0000640000060010 */
[----:B01----:R-:W-:Y:S05]  /*2b60*/  ENDCOLLECTIVE ;  /* 0x000000000000791b */ /* 0x003fea0003800000 */
.L_x_124:
[----:B------:R-:W-:Y:S02]  /*2b70*/  IMAD.MOV.U32 R15, RZ, RZ, 0x1 ;  /* 0x00000001ff0f7424 */ /* 0x000fe400078e00ff */
[----:B------:R-:W-:-:S05]  /*2b80*/  IMAD.MOV.U32 R11, RZ, RZ, R12 ;  /* 0x000000ffff0b7224 */ /* 0x000fca00078e000c */
[----:B------:R-:W-:-:S04]  /*2b90*/  FMNMX R11, R10, R11, !PT ;  /* 0x0000000b0a0b7209 */ /* 0x000fc80007800000 */
[----:B------:R-:W-:-:S07]  /*2ba0*/  MOV R14, R11 ;  /* 0x0000000b000e7202 */ /* 0x000fce0000000f00 */
[----:B------:R-:W-:Y:S05]  /*2bb0*/  WARPSYNC.COLLECTIVE R13, `(.L_x_125) ;  /* 0x000000000d087348 */ /* 0x000fea0003c00000 */
[----:B------:R0:W1:Y:S02]  /*2bc0*/  SHFL.BFLY P3, R12, R14, R15, R16 ;  /* 0x0c00000f0e0c7389 */ /* 0x0000640000060010 */
[----:B01----:R-:W-:Y:S05]  /*2bd0*/  ENDCOLLECTIVE ;  /* 0x000000000000791b */ /* 0x003fea0003800000 */
.L_x_125:
[----:B------:R-:W-:Y:S05]  /*2be0*/  BRA `(.L_x_126) ;  /* 0xfffffff000a87947 */ /* 0x000fea000383ffff */
.L_x_109:
[----:B------:R-:W-:Y:S01]  /*2bf0*/  HFMA2 R16, -RZ, RZ, 0, 1.847743988037109375e-06 ;  /* 0x0000001fff107431 */ /* 0x000fe200000001ff */
[----:B--2---:R-:W-:Y:S01]  /*2c00*/  MOV R14, R4 ;  /* 0x00000004000e7202 */ /* 0x004fe20000000f00 */
[----:B------:R-:W-:Y:S02]  /*2c10*/  IMAD.MOV.U32 R15, RZ, RZ, 0x10 ;  /* 0x00000010ff0f7424 */ /* 0x000fe400078e00ff */
[----:B0-----:R-:W-:-:S07]  /*2c20*/  IMAD.MOV.U32 R13, RZ, RZ, -0x1 ;  /* 0xffffffffff0d7424 */ /* 0x001fce00078e00ff */
[----:B-1----:R-:W-:Y:S05]  /*2c30*/  WARPSYNC.COLLECTIVE R13, `(.L_x_127) ;  /* 0x000000000d087348 */ /* 0x002fea0003c00000 */
[----:B------:R0:W2:Y:S02]  /*2c40*/  SHFL.BFLY P3, R12, R14, R15, R16 ;  /* 0x0c00000f0e0c7389 */ /* 0x0000a40000060010 */
[----:B012---:R-:W-:Y:S05]  /*2c50*/  ENDCOLLECTIVE ;  /* 0x000000000000791b */ /* 0x007fea0003800000 */
.L_x_127:
[----:B------:R-:W-:Y:S01]  /*2c60*/  HFMA2 R15, -RZ, RZ, 0, 4.76837158203125e-07 ;  /* 0x00000008ff0f7431 */ /* 0x000fe200000001ff */
[----:B------:R-:W-:-:S05]  /*2c70*/  MOV R5, R12 ;  /* 0x0000000c00057202 */ /* 0x000fca0000000f00 */
[----:B------:R-:W-:-:S04]  /*2c80*/  FADD R5, R5, R4 ;  /* 0x0000000405057221 */ /* 0x000fc80000000000 */
[----:B------:R-:W-:-:S07]  /*2c90*/  IMAD.MOV.U32 R14, RZ, RZ, R5 ;  /* 0x000000ffff0e7224 */ /* 0x000fce00078e0005 */
[----:B------:R-:W-:Y:S05]  /*2ca0*/  WARPSYNC.COLLECTIVE R13, `(.L_x_128) ;  /* 0x000000000d087348 */ /* 0x000fea0003c00000 */
[----:B------:R0:W1:Y:S02]  /*2cb0*/  SHFL.BFLY P3, R12, R14, R15, R16 ;  /* 0x0c00000f0e0c7389 */ /* 0x0000640000060010 */
[----:B01----:R-:W-:Y:S05]  /*2cc0*/  ENDCOLLECTIVE ;  /* 0x000000000000791b */ /* 0x003fea0003800000 */
.L_x_128:
[----:B------:R-:W-:Y:S02]  /*2cd0*/  IMAD.MOV.U32 R15, RZ, RZ, 0x4 ;  /* 0x00000004ff0f7424 */ /* 0x000fe400078e00ff */
[----:B------:R-:W-:-:S04]  /*2ce0*/  IMAD.MOV.U32 R8, RZ, RZ, R12 ;  /* 0x000000ffff087224 */ /* 0x000fc800078e000c */
[----:B------:R-:W-:-:S05]  /*2cf0*/  FADD R8, R5, R8 ;  /* 0x0000000805087221 */ /* 0x000fca0000000000 */
[----:B------:R-:W-:-:S07]  /*2d00*/  MOV R14, R8 ;  /* 0x00000008000e7202 */ /* 0x000fce0000000f00 */
[----:B------:R-:W-:Y:S05]  /*2d10*/  WARPSYNC.COLLECTIVE R13, `(.L_x_129) ;  /* 0x000000000d087348 */ /* 0x000fea0003c00000 */
[----:B------:R0:W1:Y:S02]  /*2d20*/  SHFL.BFLY P3, R12, R14, R15, R16 ;  /* 0x0c00000f0e0c7389 */ /* 0x0000640000060010 */
[----:B01----:R-:W-:Y:S05]  /*2d30*/  ENDCOLLECTIVE ;  /* 0x000000000000791b */ /* 0x003fea0003800000 */
.L_x_129:
[----:B------:R-:W-:Y:S01]  /*2d40*/  HFMA2 R15, -RZ, RZ, 0, 1.1920928955078125e-07 ;  /* 0x00000002ff0f7431 */ /* 0x000fe200000001ff */
[----:B------:R-:W-:-:S05]  /*2d50*/  MOV R9, R12 ;  /* 0x0000000c00097202 */ /* 0x000fca0000000f00 */
[----:B------:R-:W-:-:S04]  /*2d60*/  FADD R9, R8, R9 ;  /* 0x0000000908097221 */ /* 0x000fc80000000000 */
[----:B------:R-:W-:-:S07]  /*2d70*/  IMAD.MOV.U32 R14, RZ, RZ, R9 ;  /* 0x000000ffff0e7224 */ /* 0x000fce00078e0009 */
[----:B------:R-:W-:Y:S05]  /*2d80*/  WARPSYNC.COLLECTIVE R13, `(.L_x_130) ;  /* 0x000000000d087348 */ /* 0x000fea0003c00000 */
[----:B------:R0:W1:Y:S02]  /*2d90*/  SHFL.BFLY P3, R12, R14, R15, R16 ;  /* 0x0c00000f0e0c7389 */ /* 0x0000640000060010 */
[----:B01----:R-:W-:Y:S05]  /*2da0*/  ENDCOLLECTIVE ;  /* 0x000000000000791b */ /* 0x003fea0003800000 */
.L_x_130:
[----:B------:R-:W-:Y:S02]  /*2db0*/  IMAD.MOV.U32 R15, RZ, RZ, 0x1 ;  /* 0x00000001ff0f7424 */ /* 0x000fe400078e00ff */
[----:B------:R-:W-:-:S04]  /*2dc0*/  IMAD.MOV.U32 R10, RZ, RZ, R12 ;  /* 0x000000ffff0a7224 */ /* 0x000fc800078e000c */
[----:B------:R-:W-:-:S05]  /*2dd0*/  FADD R10, R9, R10 ;  /* 0x0000000a090a7221 */ /* 0x000fca0000000000 */
[----:B------:R-:W-:-:S07]  /*2de0*/  MOV R14, R10 ;  /* 0x0000000a000e7202 */ /* 0x000fce0000000f00 */
[----:B------:R-:W-:Y:S05]  /*2df0*/  WARPSYNC.COLLECTIVE R13, `(.L_x_131) ;  /* 0x000000000d087348 */ /* 0x000fea0003c00000 */
[----:B------:R0:W1:Y:S02]  /*2e00*/  SHFL.BFLY P3, R12, R14, R15, R16 ;  /* 0x0c00000f0e0c7389 */ /* 0x0000640000060010 */
[----:B01----:R-:W-:Y:S05]  /*2e10*/  ENDCOLLECTIVE ;  /* 0x000000000000791b */ /* 0x003fea0003800000 */
.L_x_131:
[----:B------:R-:W-:Y:S01]  /*2e20*/  MOV R11, R12 ;  /* 0x0000000c000b7202 */ /* 0x000fe20000000f00 */
[----:B------:R-:W-:Y:S06]  /*2e30*/  BRA `(.L_x_132) ;  /* 0xfffffff400147947 */ /* 0x000fec000383ffff */
        .weak           $__internal_1_$__cuda_sm3x_div_rn_noftz_f32_slowpath
        .type           $__internal_1_$__cuda_sm3x_div_rn_noftz_f32_slowpath,@function
        .size           $__internal_1_$__cuda_sm3x_div_rn_noftz_f32_slowpath,(.L_x_221 - $__internal_1_$__cuda_sm3x_div_rn_noftz_f32_slowpath)
$__internal_1_$__cuda_sm3x_div_rn_noftz_f32_slowpath:
        /* <DEDUP_REMOVED lines=36> */
.L_x_134:
[----:B------:R-:W-:Y:S01]  /*3080*/  LEA R15, R11, 0xc0800000, 0x17 ;  /* 0xc08000000b0f7811 */ /* 0x000fe200078eb8ff */
[----:B------:R-:W-:Y:S01]  /*3090*/  BSSY.RECONVERGENT B3, `(.L_x_139) ;  /* 0x0000036000037945 */ /* 0x000fe20003800200 */
[----:B------:R-:W-:-:S03]  /*30a0*/  IADD3 R16, PT, PT, R16, -0x7f, RZ ;  /* 0xffffff8110107810 */ /* 0x000fc60007ffe0ff */
[----:B------:R-:W-:Y:S02]  /*30b0*/  IMAD.IADD R15, R14, 0x1, -R15 ;  /* 0x000000010e0f7824 */ /* 0x000fe400078e0a0f */
[C---:B------:R-:W-:Y:S02]  /*30c0*/  IMAD R4, R16.reuse, -0x800000, R13 ;  /* 0xff80000010047824 */ /* 0x040fe400078e020d */
[----:B------:R0:W1:Y:S01]  /*30d0*/  MUFU.RCP R14, R15 ;  /* 0x0000000f000e7308 */ /* 0x0000620000001000 */
[----:B------:R-:W-:Y:S01]  /*30e0*/  FADD.FTZ R17, -R15, -RZ ;  /* 0x800000ff0f117221 */ /* 0x000fe20000010100 */
        /* <DEDUP_REMOVED lines=22> */
[-C--:B------:R-:W-:Y:S01]  /*3250*/  FFMA.RZ R11, R13, R17.reuse, R14 ;  /* 0x000000110d0b7223 */ /* 0x080fe2000000c00e */
[----:B------:R-:W-:Y:S01]  /*3260*/  IMAD.MOV R15, RZ, RZ, -R16 ;  /* 0x000000ffff0f7224 */ /* 0x000fe200078e0a10 */
[C---:B------:R-:W-:Y:S02]  /*3270*/  ISETP.NE.AND P4, PT, R16.reuse, RZ, PT ;  /* 0x000000ff1000720c */ /* 0x040fe40003f85270 */
[C---:B------:R-:W-:Y:S02]  /*3280*/  ISETP.NE.AND P1, PT, R16.reuse, RZ, PT ;  /* 0x000000ff1000720c */ /* 0x040fe40003f25270 */
[----:B------:R-:W-:Y:S01]  /*3290*/  LOP3.LUT R12, R11, 0x7fffff, RZ, 0xc0, !PT ;  /* 0x007fffff0b0c7812 */ /* 0x000fe200078ec0ff */
[CCC-:B------:R-:W-:Y:S01]  /*32a0*/  FFMA.RP R11, R13.reuse, R17.reuse, R14.reuse ;  /* 0x000000110d0b7223 */ /* 0x1c0fe2000000800e */
[----:B------:R-:W-:Y:S01]  /*32b0*/  FFMA.RM R14, R13, R17, R14 ;  /* 0x000000110d0e7223 */ /* 0x000fe2000000400e */
[----:B------:R-:W-:Y:S02]  /*32c0*/  IADD3 R13, PT, PT, R16, 0x20, RZ ;  /* 0x00000020100d7810 */ /* 0x000fe40007ffe0ff */
[----:B------:R-:W-:-:S02]  /*32d0*/  LOP3.LUT R12, R12, 0x800000, RZ, 0xfc, !PT ;  /* 0x008000000c0c7812 */ /* 0x000fc400078efcff */
[----:B------:R-:W-:Y:S02]  /*32e0*/  FSETP.NEU.FTZ.AND P0, PT, R11, R14, PT ;  /* 0x0000000e0b00720b */ /* 0x000fe40003f1d000 */
[----:B------:R-:W-:Y:S02]  /*32f0*/  SHF.L.U32 R13, R12, R13, RZ ;  /* 0x0000000d0c0d7219 */ /* 0x000fe400000006ff */
        /* <DEDUP_REMOVED lines=11> */
.L_x_141:
[----:B------:R-:W-:-:S04]  /*33b0*/  LOP3.LUT R4, R4, 0x80000000, RZ, 0xc0, !PT ;  /* 0x8000000004047812 */ /* 0x000fc800078ec0ff */
[----:B------:R-:W-:Y:S01]  /*33c0*/  LOP3.LUT R4, R4, 0x7f800000, RZ, 0xfc, !PT ;  /* 0x7f80000004047812 */ /* 0x000fe200078efcff */
[----:B------:R-:W-:Y:S06]  /*33d0*/  BRA `(.L_x_142) ;  /* 0x0000000000047947 */ /* 0x000fec0003800000 */
.L_x_140:
[----:B------:R-:W-:-:S07]  /*33e0*/  IMAD R4, R15, 0x800000, R4 ;  /* 0x008000000f047824 */ /* 0x000fce00078e0204 */
.L_x_142:
[----:B------:R-:W-:Y:S05]  /*33f0*/  BSYNC.RECONVERGENT B3 ;  /* 0x0000000000037941 */ /* 0x000fea0003800200 */
.L_x_139:
[----:B------:R-:W-:Y:S05]  /*3400*/  BRA `(.L_x_143) ;  /* 0x0000000000207947 */ /* 0x000fea0003800000 */
.L_x_138:
[----:B------:R-:W-:-:S04]  /*3410*/  LOP3.LUT R4, R14, 0x80000000, R13, 0x48, !PT ;  /* 0x800000000e047812 */ /* 0x000fc800078e480d */
[----:B------:R-:W-:Y:S01]  /*3420*/  LOP3.LUT R4, R4, 0x7f800000, RZ, 0xfc, !PT ;  /* 0x7f80000004047812 */ /* 0x000fe200078efcff */
[----:B------:R-:W-:Y:S06]  /*3430*/  BRA `(.L_x_143) ;  /* 0x0000000000147947 */ /* 0x000fec0003800000 */
.L_x_137:
[----:B------:R-:W-:Y:S01]  /*3440*/  LOP3.LUT R4, R14, 0x80000000, R13, 0x48, !PT ;  /* 0x800000000e047812 */ /* 0x000fe200078e480d */
[----:B------:R-:W-:Y:S06]  /*3450*/  BRA `(.L_x_143) ;  /* 0x00000000000c7947 */ /* 0x000fec0003800000 */
.L_x_136:
[----:B------:R-:W0:Y:S01]  /*3460*/  MUFU.RSQ R4, -QNAN ;  /* 0xffc0000000047908 */ /* 0x000e220000001400 */
[----:B------:R-:W-:Y:S05]  /*3470*/  BRA `(.L_x_143) ;  /* 0x0000000000047947 */ /* 0x000fea0003800000 */
.L_x_135:
[----:B------:R-:W-:-:S07]  /*3480*/  FADD.FTZ R4, R4, R5 ;  /* 0x0000000504047221 */ /* 0x000fce0000010000 */
.L_x_143:
[----:B------:R-:W-:Y:S05]  /*3490*/  BSYNC.RECONVERGENT B2 ;  /* 0x0000000000027941 */ /* 0x000fea0003800200 */
.L_x_133:
[----:B------:R-:W-:-:S04]  /*34a0*/  HFMA2 R11, -RZ, RZ, 0, 0 ;  /* 0x00000000ff0b7431 */ /* 0x000fc800000001ff */
[----:B0-----:R-:W-:Y:S05]  /*34b0*/  RET.REL.NODEC R10 `(_Z27attention_multiquery_kernelILi4ELi8EEvPKfS1_S1_Pfiiiiif) ;  /* 0xffffffc80ad07950 */ /* 0x001fea0003c3ffff */
.L_x_144:
        /* <DEDUP_REMOVED lines=12> */
.L_x_221:


//--------------------- .text._Z27attention_multiquery_kernelILi4ELi16EEvPKfS1_S1_Pfiiiiif --------------------------
	.section	.text._Z27attention_multiquery_kernelILi4ELi16EEvPKfS1_S1_Pfiiiiif,"ax",@progbits
	.align	128
        .global         _Z27attention_multiquery_kernelILi4ELi16EEvPKfS1_S1_Pfiiiiif
        .type           _Z27attention_multiquery_kernelILi4ELi16EEvPKfS1_S1_Pfiiiiif,@function
        .size           _Z27attention_multiquery_kernelILi4ELi16EEvPKfS1_S1_Pfiiiiif,(.L_x_222 - _Z27attention_multiquery_kernelILi4ELi16EEvPKfS1_S1_Pfiiiiif)
        .other          _Z27attention_multiquery_kernelILi4ELi16EEvPKfS1_S1_Pfiiiiif,@"STO_CUDA_ENTRY STV_DEFAULT"
_Z27attention_multiquery_kernelILi4ELi16EEvPKfS1_S1_Pfiiiiif:
.text._Z27attention_multiquery_kernelILi4ELi16EEvPKfS1_S1_Pfiiiiif:
[----:B------:R-:W-:Y:S08]  /*0000*/  LDC R1, c[0x0][0x37c] ;  /* 0x0000df00ff017b82 */ /* 0x000ff00000000800 */
[----:B------:R-:W0:Y:S08]  /*0010*/  S2UR UR6, SR_CTAID.X ;  /* 0x00000000000679c3 */ /* 0x000e300000002500 */
[----:B------:R-:W1:Y:S01]  /*0020*/  LDC R22, c[0x0][0x3a8] ;  /* 0x0000ea00ff167b82 */ /* 0x000e620000000800 */
[----:B0-----:R-:W-:-:S06]  /*0030*/  USHF.L.U32 UR6, UR6, 0x2, URZ ;  /* 0x0000000206067899 */ /* 0x001fcc00080006ff */
[----:B-1----:R-:W-:-:S13]  /*0040*/  ISETP.LE.AND P0, PT, R22, UR6, PT ;  /* 0x0000000616007c0c */ /* 0x002fda000bf03270 */
[----:B------:R-:W-:Y:S05]  /*0050*/  @P0 EXIT ;  /* 0x000000000000094d */ /* 0x000fea0003800000 */
[----:B------:R-:W0:Y:S01]  /*0060*/  LDC R21, c[0x0][0x3ac] ;  /* 0x0000eb00ff157b82 */ /* 0x000e220000000800 */
[----:B------:R-:W1:Y:S07]  /*0070*/  LDCU UR8, c[0x0][0x3b0] ;  /* 0x00007600ff0877ac */ /* 0x000e6e0008000800 */
[----:B------:R-:W2:Y:S01]  /*0080*/  S2UR UR4, SR_CTAID.Y ;  /* 0x00000000000479c3 */ /* 0x000ea20000002600 */
[----:B0-----:R-:W-:-:S13]  /*0090*/  ISETP.GE.AND P0, PT, R21, 0x1, PT ;  /* 0x000000011500780c */ /* 0x001fda0003f06270 */
[----:B-12---:R-:W-:Y:S05]  /*00a0*/  @!P0 EXIT ;  /* 0x000000000000894d */ /* 0x006fea0003800000 */
[----:B------:R-:W0:Y:S01]  /*00b0*/  S2UR UR5, SR_CgaCtaId ;  /* 0x00000000000579c3 */ /* 0x000e220000008800 */
[----:B------:R-:W1:Y:S01]  /*00c0*/  LDCU UR10, c[0x0][0x3b4] ;  /* 0x00007680ff0a77ac */ /* 0x000e620008000800 */
[----:B------:R-:W-:Y:S02]  /*00d0*/  UIADD3 UR18, UPT, UPT, UR8, -0x1, URZ ;  /* 0xffffffff08127890 */ /* 0x000fe4000fffe0ff */
[----:B------:R-:W-:Y:S02]  /*00e0*/  UIMAD UR9, UR4, UR8, URZ ;  /* 0x00000008040972a4 */ /* 0x000fe4000f8e02ff */
[----:B------:R-:W-:Y:S02]  /*00f0*/  ULOP3.LUT UR19, UR8, 0x3, URZ, 0xc0, !UPT ;  /* 0x0000000308137892 */ /* 0x000fe4000f8ec0ff */
[----:B------:R-:W-:Y:S01]  /*0100*/  MOV R0, UR18 ;  /* 0x0000001200007c02 */ /* 0x000fe20008000f00 */
[----:B------:R-:W-:Y:S01]  /*0110*/  UMOV UR4, 0x400 ;  /* 0x0000040000047882 */ /* 0x000fe20000000000 */
[----:B------:R-:W-:Y:S01]  /*0120*/  IMAD R22, R22, UR9, RZ ;  /* 0x0000000916167c24 */ /* 0x000fe2000f8e02ff */
[----:B------:R-:W-:Y:S01]  /*0130*/  ULOP3.LUT UR17, UR8, 0xf, URZ, 0xc0, !UPT ;  /* 0x0000000f08117892 */ /* 0x000fe2000f8ec0ff */
[----:B------:R-:W-:Y:S01]  /*0140*/  LEA.HI R0, R0, 0x1, RZ, 0x1e ;  /* 0x0000000100007811 */ /* 0x000fe200078ff0ff */
[----:B------:R-:W-:Y:S01]  /*0150*/  IMAD R21, R21, UR9, RZ ;  /* 0x0000000915157c24 */ /* 0x000fe2000f8e02ff */
[----:B------:R-:W-:-:S02]  /*0160*/  ULOP3.LUT UR16, UR8, 0x7, URZ, 0xc0, !UPT ;  /* 0x0000000708107892 */ /* 0x000fc4000f8ec0ff */
[C---:B------:R-:W-:Y:S01]  /*0170*/  LOP3.LUT R3, R0.reuse, 0x3, RZ, 0xc0, !PT ;  /* 0x0000000300037812 */ /* 0x040fe200078ec0ff */
[----:B-1----:R-:W-:Y:S01]  /*0180*/  FMUL R20, RZ, UR10 ;  /* 0x0000000aff147c20 */ /* 0x002fe20008400000 */
[----:B------:R-:W-:Y:S01]  /*0190*/  LOP3.LUT R0, R0, 0x7ffffffc, RZ, 0xc0, !PT ;  /* 0x7ffffffc00007812 */ /* 0x000fe200078ec0ff */
[----:B------:R-:W-:Y:S02]  /*01a0*/  ULOP3.LUT UR21, UR8, 0x7ffffff0, URZ, 0xc0, !UPT ;  /* 0x7ffffff008157892 */ /* 0x000fe4000f8ec0ff */
[----:B0-----:R-:W-:Y:S01]  /*01b0*/  ULEA UR4, UR5, UR4, 0x18 ;  /* 0x0000000405047291 */ /* 0x001fe2000f8ec0ff */
[----:B------:R-:W0:Y:S03]  /*01c0*/  LDCU UR20, c[0x0][0x360] ;  /* 0x00006c00ff1477ac */ /* 0x000e260008000800 */
[----:B------:R-:W-:Y:S01]  /*01d0*/  ULEA UR7, UR8, UR4, 0x6 ;  /* 0x0000000408077291 */ /* 0x000fe2000f8e30ff */
[----:B------:R-:W1:Y:S01]  /*01e0*/  LDCU UR13, c[0x0][0x3ac] ;  /* 0x00007580ff0d77ac */ /* 0x000e620008000800 */
[----:B------:R-:W2:Y:S02]  /*01f0*/  LDCU.64 UR14, c[0x0][0x358] ;  /* 0x00006b00ff0e77ac */ /* 0x000ea40008000a00 */
[----:B------:R-:W-:Y:S01]  /*0200*/  ULEA UR8, UR8, UR7, 0x6 ;  /* 0x0000000708087291 */ /* 0x000fe2000f8e30ff */
[----:B------:R-:W-:-:S11]  /*0210*/  UMOV UR4, URZ ;  /* 0x000000ff00047c82 */ /* 0x000fd60008000000 */
.L_x_195:
[----:B------:R-:W3:Y:S01]  /*0220*/  LDCU UR5, c[0x0][0x3ac] ;  /* 0x00007580ff0577ac */ /* 0x000ee20008000800 */
[----:B------:R-:W4:Y:S01]  /*0230*/  S2R R2, SR_TID.X ;  /* 0x0000000000027919 */ /* 0x000f220000002100 */
[----:B------:R-:W5:Y:S01]  /*0240*/  LDC R14, c[0x0][0x3b0] ;  /* 0x0000ec00ff0e7b82 */ /* 0x000f620000000800 */
[----:B------:R-:W-:Y:S01]  /*0250*/  BSSY.RECONVERGENT B0, `(.L_x_145) ;  /* 0x000005f000007945 */ /* 0x000fe20003800200 */
[----:B-1----:R-:W-:Y:S02]  /*0260*/  UISETP.LT.AND UP0, UPT, UR13, 0x10, UPT ;  /* 0x000000100d00788c */ /* 0x002fe4000bf01270 */
[----:B---3--:R-:W-:-:S04]  /*0270*/  UIADD3 UR5, UPT, UPT, -UR4, UR5, URZ ;  /* 0x0000000504057290 */ /* 0x008fc8000fffe1ff */
[----:B------:R-:W-:-:S04]  /*0280*/  UISETP.LT.AND UP1, UPT, UR5, 0x10, UPT ;  /* 0x000000100500788c */ /* 0x000fc8000bf21270 */
[----:B------:R-:W-:Y:S02]  /*0290*/  USEL UR9, UR5, 0x10, UP1 ;  /* 0x0000001005097887 */ /* 0x000fe40008800000 */
[----:B------:R-:W-:-:S04]  /*02a0*/  USEL UR5, UR13, 0x10, UP0 ;  /* 0x000000100d057887 */ /* 0x000fc80008000000 */
[----:B--2--5:R-:W-:Y:S01]  /*02b0*/  IMAD R9, R14, UR9, RZ ;  /* 0x000000090e097c24 */ /* 0x024fe2000f8e02ff */
[----:B------:R-:W-:-:S04]  /*02c0*/  UISETP.LT.AND UP0, UPT, UR5, 0x1, UPT ;  /* 0x000000010500788c */ /* 0x000fc8000bf01270 */
[----:B----4-:R-:W-:Y:S01]  /*02d0*/  ISETP.GE.AND P0, PT, R2, R9, PT ;  /* 0x000000090200720c */ /* 0x010fe20003f06270 */
[----:B------:R-:W-:-:S12]  /*02e0*/  USEL UR9, UR5, 0x1, !UP0 ;  /* 0x0000000105097887 */ /* 0x000fd8000c000000 */
[----:B0-----:R-:W-:Y:S05]  /*02f0*/  @P0 BRA `(.L_x_146) ;  /* 0x0000000400500947 */ /* 0x001fea0003800000 */
[-C--:B------:R-:W-:Y:S01]  /*0300*/  IABS R11, R14.reuse ;  /* 0x0000000e000b7213 */ /* 0x080fe20000000000 */
[----:B------:R-:W1:Y:S01]  /*0310*/  S2R R15, SR_CgaCtaId ;  /* 0x00000000000f7919 */ /* 0x000e620000008800 */
[----:B------:R-:W3:Y:S01]  /*0320*/  LDC R10, c[0x0][0x3b0] ;  /* 0x0000ec00ff0a7b82 */ /* 0x000ee20000000800 */
[----:B------:R-:W-:Y:S01]  /*0330*/  MOV R12, 0x400 ;  /* 0x00000400000c7802 */ /* 0x000fe20000000f00 */
[----:B------:R-:W4:Y:S01]  /*0340*/  I2F.RP R8, R11 ;  /* 0x0000000b00087306 */ /* 0x000f220000209400 */
[----:B------:R-:W-:Y:S01]  /*0350*/  BSSY.RECONVERGENT B1, `(.L_x_147) ;  /* 0x0000027000017945 */ /* 0x000fe20003800200 */
[----:B------:R-:W-:Y:S02]  /*0360*/  ISETP.NE.AND P1, PT, R14, RZ, PT ;  /* 0x000000ff0e00720c */ /* 0x000fe40003f25270 */
[----:B------:R-:W-:Y:S02]  /*0370*/  LOP3.LUT R14, RZ, R14, RZ, 0x33, !PT ;  /* 0x0000000eff0e7212 */ /* 0x000fe400078e33ff */
[----:B------:R-:W0:Y:S02]  /*0380*/  LDC.64 R4, c[0x0][0x388] ;  /* 0x0000e200ff047b82 */ /* 0x000e240000000a00 */
[----:B----4-:R-:W4:Y:S01]  /*0390*/  MUFU.RCP R8, R8 ;  /* 0x0000000800087308 */ /* 0x010f220000001000 */
[----:B-1----:R-:W-:-:S02]  /*03a0*/  LEA R12, R15, R12, 0x18 ;  /* 0x0000000c0f0c7211 */ /* 0x002fc400078ec0ff */
[----:B------:R-:W-:Y:S01]  /*03b0*/  MOV R15, R2 ;  /* 0x00000002000f7202 */ /* 0x000fe20000000f00 */
[----:B----4-:R-:W-:-:S04]  /*03c0*/  VIADD R6, R8, 0xffffffe ;  /* 0x0ffffffe08067836 */ /* 0x010fc80000000000 */
[----:B------:R1:W4:Y:S02]  /*03d0*/  F2I.FTZ.U32.TRUNC.NTZ R7, R6 ;  /* 0x0000000600077305 */ /* 0x000324000021f000 */
[----:B-1----:R-:W-:Y:S01]  /*03e0*/  IMAD.MOV.U32 R6, RZ, RZ, RZ ;  /* 0x000000ffff067224 */ /* 0x002fe200078e00ff */
[----:B----4-:R-:W-:-:S05]  /*03f0*/  IADD3 R16, PT, PT, RZ, -R7, RZ ;  /* 0x80000007ff107210 */ /* 0x010fca0007ffe0ff */
[----:B------:R-:W-:-:S04]  /*0400*/  IMAD R13, R16, R11, RZ ;  /* 0x0000000b100d7224 */ /* 0x000fc800078e02ff */
[----:B0--3--:R-:W-:-:S07]  /*0410*/  IMAD.HI.U32 R13, R7, R13, R6 ;  /* 0x0000000d070d7227 */ /* 0x009fce00078e0006 */
.L_x_148:
[----:B------:R-:W-:Y:S02]  /*0420*/  IABS R16, R15 ;  /* 0x0000000f00107213 */ /* 0x000fe40000000000 */
[----:B------:R-:W-:-:S03]  /*0430*/  IABS R8, R10 ;  /* 0x0000000a00087213 */ /* 0x000fc60000000000 */
[----:B0-----:R-:W-:-:S04]  /*0440*/  IMAD.HI.U32 R6, R13, R16, RZ ;  /* 0x000000100d067227 */ /* 0x001fc800078e00ff */
[----:B------:R-:W-:-:S04]  /*0450*/  IMAD.MOV R7, RZ, RZ, -R6 ;  /* 0x000000ffff077224 */ /* 0x000fc800078e0a06 */
[----:B------:R-:W-:Y:S01]  /*0460*/  IMAD R16, R8, R7, R16 ;  /* 0x0000000708107224 */ /* 0x000fe200078e0210 */
[----:B------:R-:W-:-:S04]  /*0470*/  LOP3.LUT R7, R15, R10, RZ, 0x3c, !PT ;  /* 0x0000000a0f077212 */ /* 0x000fc800078e3cff */
[----:B------:R-:W-:Y:S02]  /*0480*/  ISETP.GT.U32.AND P2, PT, R11, R16, PT ;  /* 0x000000100b00720c */ /* 0x000fe40003f44070 */
[----:B------:R-:W-:-:S11]  /*0490*/  ISETP.GE.AND P3, PT, R7, RZ, PT ;  /* 0x000000ff0700720c */ /* 0x000fd60003f66270 */
[----:B------:R-:W-:Y:S01]  /*04a0*/  @!P2 IADD3 R16, PT, PT, R16, -R8, RZ ;  /* 0x800000081010a210 */ /* 0x000fe20007ffe0ff */
[----:B------:R-:W-:-:S03]  /*04b0*/  @!P2 VIADD R6, R6, 0x1 ;  /* 0x000000010606a836 */ /* 0x000fc60000000000 */
[----:B------:R-:W-:-:S13]  /*04c0*/  ISETP.GE.U32.AND P0, PT, R16, R11, PT ;  /* 0x0000000b1000720c */ /* 0x000fda0003f06070 */
[----:B------:R-:W-:-:S05]  /*04d0*/  @P0 IADD3 R6, PT, PT, R6, 0x1, RZ ;  /* 0x0000000106060810 */ /* 0x000fca0007ffe0ff */
[----:B------:R-:W-:-:S05]  /*04e0*/  @!P3 IMAD.MOV R6, RZ, RZ, -R6 ;  /* 0x000000ffff06b224 */ /* 0x000fca00078e0a06 */
[----:B------:R-:W-:-:S04]  /*04f0*/  SEL R6, R14, R6, !P1 ;  /* 0x000000060e067207 */ /* 0x000fc80004800000 */
[C---:B------:R-:W-:Y:S01]  /*0500*/  IADD3 R16, PT, PT, -R6.reuse, RZ, RZ ;  /* 0x000000ff06107210 */ /* 0x040fe20007ffe1ff */
[----:B------:R-:W-:-:S04]  /*0510*/  VIADD R7, R6, UR4 ;  /* 0x0000000406077c36 */ /* 0x000fc80008000000 */
[----:B------:R-:W-:-:S05]  /*0520*/  IMAD R16, R10, R16, R15 ;  /* 0x000000100a107224 */ /* 0x000fca00078e020f */
[----:B------:R-:W-:-:S05]  /*0530*/  IADD3 R16, PT, PT, R21, R16, RZ ;  /* 0x0000001015107210 */ /* 0x000fca0007ffe0ff */
[----:B------:R-:W-:-:S04]  /*0540*/  IMAD R7, R7, R10, R16 ;  /* 0x0000000a07077224 */ /* 0x000fc800078e0210 */
[----:B------:R-:W-:-:S06]  /*0550*/  IMAD.WIDE R6, R7, 0x4, R4 ;  /* 0x0000000407067825 */ /* 0x000fcc00078e0204 */
[----:B--2---:R-:W2:Y:S01]  /*0560*/  LDG.E.CONSTANT R6, desc[UR14][R6.64] ;  /* 0x0000000e06067981 */ /* 0x004ea2000c1e9900 */
[C---:B------:R-:W-:Y:S01]  /*0570*/  IMAD R17, R15.reuse, 0x4, R12 ;  /* 0x000000040f117824 */ /* 0x040fe200078e020c */
[----:B------:R-:W-:-:S04]  /*0580*/  IADD3 R15, PT, PT, R15, UR20, RZ ;  /* 0x000000140f0f7c10 */ /* 0x000fc8000fffe0ff */
[----:B------:R-:W-:Y:S01]  /*0590*/  ISETP.GE.AND P0, PT, R15, R9, PT ;  /* 0x000000090f00720c */ /* 0x000fe20003f06270 */
[----:B--2---:R0:W-:-:S12]  /*05a0*/  STS [R17], R6 ;  /* 0x0000000611007388 */ /* 0x0041d80000000800 */
[----:B------:R-:W-:Y:S05]  /*05b0*/  @!P0 BRA `(.L_x_148) ;  /* 0xfffffffc00988947 */ /* 0x000fea000383ffff */
[----:B------:R-:W-:Y:S05]  /*05c0*/  BSYNC.RECONVERGENT B1 ;  /* 0x0000000000017941 */ /* 0x000fea0003800200 */
.L_x_147:
[----:B------:R-:W1:Y:S01]  /*05d0*/  I2F.RP R11, R8 ;  /* 0x00000008000b7306 */ /* 0x000e620000209400 */
[----:B0-----:R-:W0:Y:S01]  /*05e0*/  LDC R6, c[0x0][0x3b0] ;  /* 0x0000ec00ff067b82 */ /* 0x001e220000000800 */
[----:B------:R-:W-:Y:S02]  /*05f0*/  ISETP.NE.AND P3, PT, R10, RZ, PT ;  /* 0x000000ff0a00720c */ /* 0x000fe40003f65270 */
[----:B------:R-:W-:-:S05]  /*0600*/  LOP3.LUT R10, RZ, R10, RZ, 0x33, !PT ;  /* 0x0000000aff0a7212 */ /* 0x000fca00078e33ff */
[----:B------:R-:W2:Y:S01]  /*0610*/  LDC.64 R4, c[0x0][0x390] ;  /* 0x0000e400ff047b82 */ /* 0x000ea20000000a00 */
[----:B-1----:R-:W1:Y:S02]  /*0620*/  MUFU.RCP R11, R11 ;  /* 0x0000000b000b7308 */ /* 0x002e640000001000 */
[----:B-1----:R-:W-:Y:S01]  /*0630*/  VIADD R12, R11, 0xffffffe ;  /* 0x0ffffffe0b0c7836 */ /* 0x002fe20000000000 */
[----:B------:R-:W-:-:S05]  /*0640*/  MOV R11, R2 ;  /* 0x00000002000b7202 */ /* 0x000fca0000000f00 */
[----:B------:R1:W3:Y:S02]  /*0650*/  F2I.FTZ.U32.TRUNC.NTZ R13, R12 ;  /* 0x0000000c000d7305 */ /* 0x0002e4000021f000 */
[----:B-1----:R-:W-:Y:S01]  /*0660*/  IMAD.MOV.U32 R12, RZ, RZ, RZ ;  /* 0x000000ffff0c7224 */ /* 0x002fe200078e00ff */
[----:B---3--:R-:W-:-:S05]  /*0670*/  IADD3 R7, PT, PT, RZ, -R13, RZ ;  /* 0x8000000dff077210 */ /* 0x008fca0007ffe0ff */
[----:B------:R-:W-:-:S04]  /*0680*/  IMAD R7, R7, R8, RZ ;  /* 0x0000000807077224 */ /* 0x000fc800078e02ff */
[----:B0-2---:R-:W-:-:S07]  /*0690*/  IMAD.HI.U32 R7, R13, R7, R12 ;  /* 0x000000070d077227 */ /* 0x005fce00078e000c */
.L_x_149:
[----:B------:R-:W-:Y:S02]  /*06a0*/  IABS R14, R11 ;  /* 0x0000000b000e7213 */ /* 0x000fe40000000000 */
[----:B------:R-:W-:-:S03]  /*06b0*/  IABS R16, R6 ;  /* 0x0000000600107213 */ /* 0x000fc60000000000 */
[----:B-1----:R-:W-:-:S04]  /*06c0*/  IMAD.HI.U32 R12, R7, R14, RZ ;  /* 0x0000000e070c7227 */ /* 0x002fc800078e00ff */
[----:B------:R-:W-:-:S04]  /*06d0*/  IMAD.MOV R13, RZ, RZ, -R12 ;  /* 0x000000ffff0d7224 */ /* 0x000fc800078e0a0c */
[----:B------:R-:W-:-:S05]  /*06e0*/  IMAD R13, R16, R13, R14 ;  /* 0x0000000d100d7224 */ /* 0x000fca00078e020e */
[----:B------:R-:W-:-:S13]  /*06f0*/  ISETP.GT.U32.AND P1, PT, R8, R13, PT ;  /* 0x0000000d0800720c */ /* 0x000fda0003f24070 */
[----:B------:R-:W-:Y:S01]  /*0700*/  @!P1 IADD3 R13, PT, PT, R13, -R16, RZ ;  /* 0x800000100d0d9210 */ /* 0x000fe20007ffe0ff */
[----:B------:R-:W-:-:S03]  /*0710*/  @!P1 VIADD R12, R12, 0x1 ;  /* 0x000000010c0c9836 */ /* 0x000fc60000000000 */
[----:B------:R-:W-:Y:S02]  /*0720*/  ISETP.GE.U32.AND P0, PT, R13, R8, PT ;  /* 0x000000080d00720c */ /* 0x000fe40003f06070 */
[----:B------:R-:W-:-:S04]  /*0730*/  LOP3.LUT R13, R11, R6, RZ, 0x3c, !PT ;  /* 0x000000060b0d7212 */ /* 0x000fc800078e3cff */
[----:B------:R-:W-:-:S07]  /*0740*/  ISETP.GE.AND P2, PT, R13, RZ, PT ;  /* 0x000000ff0d00720c */ /* 0x000fce0003f46270 */
[----:B------:R-:W-:-:S06]  /*0750*/  @P0 IADD3 R12, PT, PT, R12, 0x1, RZ ;  /* 0x000000010c0c0810 */ /* 0x000fcc0007ffe0ff */
        /* <DEDUP_REMOVED lines=8> */
[----:B------:R-:W2:Y:S01]  /*07e0*/  LDG.E.CONSTANT R12, desc[UR14][R12.64] ;  /* 0x0000000e0c0c7981 */ /* 0x000ea2000c1e9900 */
[C---:B------:R-:W-:Y:S01]  /*07f0*/  LEA R15, R11.reuse, UR7, 0x2 ;  /* 0x000000070b0f7c11 */ /* 0x040fe2000f8e10ff */
[----:B------:R-:W-:-:S05]  /*0800*/  VIADD R11, R11, UR20 ;  /* 0x000000140b0b7c36 */ /* 0x000fca0008000000 */
[----:B------:R-:W-:Y:S01]  /*0810*/  ISETP.GE.AND P0, PT, R11, R9, PT ;  /* 0x000000090b00720c */ /* 0x000fe20003f06270 */
[----:B--2---:R1:W-:-:S12]  /*0820*/  STS [R15], R12 ;  /* 0x0000000c0f007388 */ /* 0x0043d80000000800 */
[----:B------:R-:W-:Y:S05]  /*0830*/  @!P0 BRA `(.L_x_149) ;  /* 0xfffffffc00988947 */ /* 0x000fea000383ffff */
.L_x_146:
[----:B0-2---:R-:W-:Y:S05]  /*0840*/  BSYNC.RECONVERGENT B0 ;  /* 0x0000000000007941 */ /* 0x005fea0003800200 */
.L_x_145:
[----:B------:R-:W0:Y:S02]  /*0850*/  LDCU UR5, c[0x0][0x3a8] ;  /* 0x00007500ff0577ac */ /* 0x000e240008000800 */
[----:B0-----:R-:W-:-:S04]  /*0860*/  UIADD3 UR5, UPT, UPT, -UR6, UR5, URZ ;  /* 0x0000000506057290 */ /* 0x001fc8000fffe1ff */
[----:B------:R-:W-:Y:S01]  /*0870*/  UISETP.GE.AND UP0, UPT, UR5, 0x1, UPT ;  /* 0x000000010500788c */ /* 0x000fe2000bf06270 */
[----:B------:R-:W-:Y:S08]  /*0880*/  BAR.SYNC.DEFER_BLOCKING 0x0 ;  /* 0x0000000000007b1d */ /* 0x000ff00000010000 */
[----:B------:R-:W-:Y:S05]  /*0890*/  BRA.U !UP0, `(.L_x_150) ;  /* 0x0000002508707547 */ /* 0x000fea000b800000 */
[----:B------:R-:W-:Y:S01]  /*08a0*/  ULOP3.LUT UR22, UR9, 0x18, URZ, 0xc0, !UPT ;  /* 0x0000001809167892 */ /* 0x000fe2000f8ec0ff */
[----:B------:R-:W-:-:S11]  /*08b0*/  UMOV UR5, URZ ;  /* 0x000000ff00057c82 */ /* 0x000fd60008000000 */
.L_x_194:
[----:B0-----:R-:W0:Y:S01]  /*08c0*/  LDCU UR10, c[0x0][0x3ac] ;  /* 0x00007580ff0a77ac */ /* 0x001e220008000800 */
[----:B------:R-:W-:Y:S01]  /*08d0*/  BSSY.RECONVERGENT B0, `(.L_x_151) ;  /* 0x000013c000007945 */ /* 0x000fe20003800200 */
[----:B0-----:R-:W-:-:S04]  /*08e0*/  UIADD3 UR10, UPT, UPT, -UR4, UR10, URZ ;  /* 0x0000000a040a7290 */ /* 0x001fc8000fffe1ff */
[----:B------:R-:W-:-:S04]  /*08f0*/  UISETP.LT.AND UP0, UPT, UR10, 0x10, UPT ;  /* 0x000000100a00788c */ /* 0x000fc8000bf01270 */
[----:B------:R-:W-:-:S06]  /*0900*/  USEL UR12, UR10, 0x10, UP0 ;  /* 0x000000100a0c7887 */ /* 0x000fcc0008000000 */
[----:B------:R-:W-:-:S13]  /*0910*/  ISETP.GE.AND P0, PT, R2, UR12, PT ;  /* 0x0000000c02007c0c */ /* 0x000fda000bf06270 */
[----:B--2---:R-:W-:Y:S05]  /*0920*/  @P0 BRA `(.L_x_152) ;  /* 0x0000001000d80947 */ /* 0x004fea0003800000 */
[----:B------:R-:W0:Y:S01]  /*0930*/  LDCU UR11, c[0x0][0x3b0] ;  /* 0x00007600ff0b77ac */ /* 0x000e220008000800 */
[----:B------:R-:W-:Y:S02]  /*0940*/  UISETP.NE.AND UP0, UPT, UR19, URZ, UPT ;  /* 0x000000ff1300728c */ /* 0x000fe4000bf05270 */
[----:B------:R-:W-:Y:S01]  /*0950*/  UIADD3 UR10, UPT, UPT, UR6, UR5, URZ ;  /* 0x00000005060a7290 */ /* 0x000fe2000fffe0ff */
[----:B0-----:R-:W-:-:S05]  /*0960*/  MOV R23, UR11 ;  /* 0x0000000b00177c02 */ /* 0x001fca0008000f00 */
[----:B------:R-:W-:Y:S01]  /*0970*/  IMAD R23, R23, UR10, R22 ;  /* 0x0000000a17177c24 */ /* 0x000fe2000f8e0216 */
[----:B------:R-:W-:Y:S06]  /*0980*/  BRA.U UP0, `(.L_x_153) ;  /* 0x0000000500c47547 */ /* 0x000fec000b800000 */
[----:B------:R-:W-:-:S09]  /*0990*/  UISETP.GT.AND UP0, UPT, UR11, URZ, UPT ;  /* 0x000000ff0b00728c */ /* 0x000fd2000bf04270 */
[----:B------:R-:W-:Y:S05]  /*09a0*/  BRA.U UP0, `(.L_x_154) ;  /* 0x00000001002c7547 */ /* 0x000fea000b800000 */
[----:B------:R-:W-:Y:S01]  /*09b0*/  BSSY.RECONVERGENT B1, `(.L_x_155) ;  /* 0x0000009000017945 */ /* 0x000fe20003800200 */
[----:B------:R-:W-:-:S07]  /*09c0*/  IMAD.MOV.U32 R4, RZ, RZ, R2 ;  /* 0x000000ffff047224 */ /* 0x000fce00078e0002 */
.L_x_156:
[----:B------:R-:W-:-:S05]  /*09d0*/  MOV R5, UR5 ;  /* 0x0000000500057c02 */ /* 0x000fca0008000f00 */
[----:B------:R-:W-:Y:S01]  /*09e0*/  IMAD R5, R5, 0x10, R4 ;  /* 0x0000001005057824 */ /* 0x000fe200078e0204 */
[----:B------:R-:W-:-:S04]  /*09f0*/  IADD3 R4, PT, PT, R4, UR20, RZ ;  /* 0x0000001404047c10 */ /* 0x000fc8000fffe0ff */
[----:B------:R-:W-:Y:S02]  /*0a00*/  LEA R5, R5, UR8, 0x2 ;  /* 0x0000000805057c11 */ /* 0x000fe4000f8e10ff */
[----:B------:R-:W-:-:S03]  /*0a10*/  ISETP.GE.AND P1, PT, R4, UR12, PT ;  /* 0x0000000c04007c0c */ /* 0x000fc6000bf26270 */
[----:B------:R0:W-:Y:S10]  /*0a20*/  STS [R5], R20 ;  /* 0x0000001405007388 */ /* 0x0001f40000000800 */
[----:B0-----:R-:W-:Y:S05]  /*0a30*/  @!P1 BRA `(.L_x_156) ;  /* 0xfffffffc00e49947 */ /* 0x001fea000383ffff */
[----:B------:R-:W-:Y:S05]  /*0a40*/  BSYNC.RECONVERGENT B1 ;  /* 0x0000000000017941 */ /* 0x000fea0003800200 */
.L_x_155:
[----:B------:R-:W-:Y:S05]  /*0a50*/  BRA `(.L_x_152) ;  /* 0x00000010008c7947 */ /* 0x000fea0003800000 */
.L_x_154:
[----:B------:R-:W-:Y:S01]  /*0a60*/  BSSY.RECONVERGENT B1, `(.L_x_157) ;  /* 0x0000062000017945 */ /* 0x000fe20003800200 */
[----:B------:R-:W-:-:S07]  /*0a70*/  IMAD.MOV.U32 R24, RZ, RZ, R2 ;  /* 0x000000ffff187224 */ /* 0x000fce00078e0002 */
.L_x_161:
[----:B------:R-:W-:Y:S01]  /*0a80*/  UISETP.GE.U32.AND UP0, UPT, UR18, 0xc, UPT ;  /* 0x0000000c1200788c */ /* 0x000fe2000bf06070 */
[----:B------:R-:W-:Y:S01]  /*0a90*/  HFMA2 R25, -RZ, RZ, 0, 0 ;  /* 0x00000000ff197431 */ /* 0x000fe200000001ff */
[----:B------:R-:W-:Y:S01]  /*0aa0*/  ISETP.NE.AND P2, PT, R3, RZ, PT ;  /* 0x000000ff0300720c */ /* 0x000fe20003f45270 */
[----:B------:R-:W-:-:S06]  /*0ab0*/  IMAD.MOV.U32 R26, RZ, RZ, RZ ;  /* 0x000000ffff1a7224 */ /* 0x000fcc00078e00ff */
[----:B------:R-:W-:Y:S06]  /*0ac0*/  BRA.U !UP0, `(.L_x_158) ;  /* 0x0000000108b07547 */ /* 0x000fec000b800000 */
[----:B------:R-:W0:Y:S01]  /*0ad0*/  S2R R4, SR_CgaCtaId ;  /* 0x0000000000047919 */ /* 0x000e220000008800 */
[----:B------:R-:W-:Y:S01]  /*0ae0*/  MOV R27, 0x400 ;  /* 0x00000400001b7802 */ /* 0x000fe20000000f00 */
[----:B------:R-:W-:Y:S01]  /*0af0*/  IMAD.MOV.U32 R26, RZ, RZ, RZ ;  /* 0x000000ffff1a7224 */ /* 0x000fe200078e00ff */
[----:B------:R-:W-:Y:S02]  /*0b00*/  MOV R25, RZ ;  /* 0x000000ff00197202 */ /* 0x000fe40000000f00 */
[----:B------:R-:W-:Y:S02]  /*0b10*/  MOV R29, RZ ;  /* 0x000000ff001d7202 */ /* 0x000fe40000000f00 */
[----:B0-----:R-:W-:-:S07]  /*0b20*/  LEA R27, R4, R27, 0x18 ;  /* 0x0000001b041b7211 */ /* 0x001fce00078ec0ff */
.L_x_159:
[----:B------:R-:W0:Y:S01]  /*0b30*/  LDC.64 R32, c[0x0][0x380] ;  /* 0x0000e000ff207b82 */ /* 0x000e220000000a00 */
[----:B------:R-:W-:Y:S01]  /*0b40*/  IMAD.IADD R5, R23, 0x1, R26 ;  /* 0x0000000117057824 */ /* 0x000fe200078e021a */
[----:B------:R-:W2:Y:S03]  /*0b50*/  LDCU UR10, c[0x0][0x3b0] ;  /* 0x00007600ff0a77ac */ /* 0x000ea60008000800 */
[----:B0-----:R-:W-:-:S05]  /*0b60*/  IMAD.WIDE R32, R5, 0x4, R32 ;  /* 0x0000000405207825 */ /* 0x001fca00078e0220 */
[----:B-1----:R-:W3:Y:S01]  /*0b70*/  LDG.E.128.CONSTANT R12, desc[UR14][R32.64] ;  /* 0x0000000e200c7981 */ /* 0x002ee2000c1e9d00 */
[----:B--2---:R-:W-:-:S03]  /*0b80*/  IMAD R28, R24, UR10, R26 ;  /* 0x0000000a181c7c24 */ /* 0x004fc6000f8e021a */
[----:B------:R-:W2:Y:S02]  /*0b90*/  LDG.E.128.CONSTANT R8, desc[UR14][R32.64+0x10] ;  /* 0x0000100e20087981 */ /* 0x000ea4000c1e9d00 */
[----:B------:R-:W-:-:S05]  /*0ba0*/  LEA R28, R28, R27, 0x2 ;  /* 0x0000001b1c1c7211 */ /* 0x000fca00078e10ff */
[----:B------:R-:W3:Y:S04]  /*0bb0*/  LDS.128 R16, [R28] ;  /* 0x000000001c107984 */ /* 0x000ee80000000c00 */
[----:B------:R-:W2:Y:S01]  /*0bc0*/  LDS.128 R4, [R28+0x10] ;  /* 0x000010001c047984 */ /* 0x000ea20000000c00 */
[----:B---3--:R-:W-:-:S04]  /*0bd0*/  FMUL R13, R13, R17 ;  /* 0x000000110d0d7220 */ /* 0x008fc80000400000 */
[----:B------:R-:W-:Y:S01]  /*0be0*/  FFMA R13, R12, R16, R13 ;  /* 0x000000100c0d7223 */ /* 0x000fe2000000000d */
[----:B--2---:R-:W-:-:S03]  /*0bf0*/  FMUL R5, R9, R5 ;  /* 0x0000000509057220 */ /* 0x004fc60000400000 */
[----:B------:R-:W-:-:S04]  /*0c00*/  FFMA R14, R14, R18, R13 ;  /* 0x000000120e0e7223 */ /* 0x000fc8000000000d */
[----:B------:R-:W-:Y:S02]  /*0c10*/  FFMA R30, R15, R19, R14 ;  /* 0x000000130f1e7223 */ /* 0x000fe4000000000e */
[----:B------:R-:W2:Y:S04]  /*0c20*/  LDG.E.128.CONSTANT R16, desc[UR14][R32.64+0x20] ;  /* 0x0000200e20107981 */ /* 0x000ea8000c1e9d00 */
[----:B------:R-:W3:Y:S01]  /*0c30*/  LDG.E.128.CONSTANT R12, desc[UR14][R32.64+0x30] ;  /* 0x0000300e200c7981 */ /* 0x000ee2000c1e9d00 */
[----:B------:R-:W-:Y:S01]  /*0c40*/  FFMA R5, R8, R4, R5 ;  /* 0x0000000408057223 */ /* 0x000fe20000000005 */
[----:B------:R-:W-:Y:S02]  /*0c50*/  VIADD R29, R29, 0x4 ;  /* 0x000000041d1d7836 */ /* 0x000fe40000000000 */
[----:B------:R-:W-:Y:S01]  /*0c60*/  FADD R30, R30, R25 ;  /* 0x000000191e1e7221 */ /* 0x000fe20000000000 */
[----:B------:R-:W-:Y:S01]  /*0c70*/  IADD3 R26, PT, PT, R26, 0x10, RZ ;  /* 0x000000101a1a7810 */ /* 0x000fe20007ffe0ff */
[----:B------:R-:W-:Y:S01]  /*0c80*/  FFMA R6, R10, R6, R5 ;  /* 0x000000060a067223 */ /* 0x000fe20000000005 */
[----:B------:R-:W-:-:S03]  /*0c90*/  ISETP.NE.AND P1, PT, R29, R0, PT ;  /* 0x000000001d00720c */ /* 0x000fc60003f25270 */
[----:B------:R-:W-:Y:S02]  /*0ca0*/  FFMA R31, R11, R7, R6 ;  /* 0x000000070b1f7223 */ /* 0x000fe40000000006 */
[----:B------:R-:W2:Y:S02]  /*0cb0*/  LDS.128 R4, [R28+0x20] ;  /* 0x000020001c047984 */ /* 0x000ea40000000c00 */
[----:B------:R-:W-:Y:S02]  /*0cc0*/  FADD R30, R30, R31 ;  /* 0x0000001f1e1e7221 */ /* 0x000fe40000000000 */
[----:B------:R-:W3:Y:S01]  /*0cd0*/  LDS.128 R8, [R28+0x30] ;  /* 0x000030001c087984 */ /* 0x000ee20000000c00 */
[----:B--2---:R-:W-:-:S04]  /*0ce0*/  FMUL R5, R17, R5 ;  /* 0x0000000511057220 */ /* 0x004fc80000400000 */
[----:B------:R-:W-:Y:S01]  /*0cf0*/  FFMA R5, R16, R4, R5 ;  /* 0x0000000410057223 */ /* 0x000fe20000000005 */
[----:B---3--:R-:W-:-:S03]  /*0d00*/  FMUL R9, R13, R9 ;  /* 0x000000090d097220 */ /* 0x008fc60000400000 */
        /* <DEDUP_REMOVED lines=8> */
.L_x_158:
[----:B------:R-:W-:Y:S05]  /*0d90*/  @!P2 BRA `(.L_x_160) ;  /* 0x000000000084a947 */ /* 0x000fea0003800000 */
[----:B------:R-:W0:Y:S01]  /*0da0*/  LDC.64 R28, c[0x0][0x380] ;  /* 0x0000e000ff1c7b82 */ /* 0x000e220000000a00 */
[----:B------:R-:W-:Y:S01]  /*0db0*/  IMAD.IADD R5, R23, 0x1, R26 ;  /* 0x0000000117057824 */ /* 0x000fe200078e021a */
[----:B------:R-:W2:Y:S03]  /*0dc0*/  LDCU UR23, c[0x0][0x3b0] ;  /* 0x00007600ff1777ac */ /* 0x000ea60008000800 */
[----:B0-----:R-:W-:-:S05]  /*0dd0*/  IMAD.WIDE R28, R5, 0x4, R28 ;  /* 0x00000004051c7825 */ /* 0x001fca00078e021c */
[----:B------:R-:W3:Y:S01]  /*0de0*/  LDG.E.128.CONSTANT R4, desc[UR14][R28.64] ;  /* 0x0000000e1c047981 */ /* 0x000ee2000c1e9d00 */
[----:B------:R-:W0:Y:S01]  /*0df0*/  S2UR UR11, SR_CgaCtaId ;  /* 0x00000000000b79c3 */ /* 0x000e220000008800 */
[----:B------:R-:W-:Y:S01]  /*0e00*/  UMOV UR10, 0x400 ;  /* 0x00000400000a7882 */ /* 0x000fe20000000000 */
[----:B--2---:R-:W-:Y:S01]  /*0e10*/  IMAD R26, R24, UR23, R26 ;  /* 0x00000017181a7c24 */ /* 0x004fe2000f8e021a */
[----:B------:R-:W-:Y:S01]  /*0e20*/  ISETP.NE.AND P1, PT, R3, 0x1, PT ;  /* 0x000000010300780c */ /* 0x000fe20003f25270 */
[----:B0-----:R-:W-:-:S06]  /*0e30*/  ULEA UR10, UR11, UR10, 0x18 ;  /* 0x0000000a0b0a7291 */ /* 0x001fcc000f8ec0ff */
[----:B------:R-:W-:-:S05]  /*0e40*/  LEA R26, R26, UR10, 0x2 ;  /* 0x0000000a1a1a7c11 */ /* 0x000fca000f8e10ff */
[----:B------:R-:W3:Y:S02]  /*0e50*/  LDS.128 R8, [R26] ;  /* 0x000000001a087984 */ /* 0x000ee40000000c00 */
[----:B---3--:R-:W-:-:S04]  /*0e60*/  FMUL R5, R5, R9 ;  /* 0x0000000905057220 */ /* 0x008fc80000400000 */
[----:B------:R-:W-:-:S04]  /*0e70*/  FFMA R5, R4, R8, R5 ;  /* 0x0000000804057223 */ /* 0x000fc80000000005 */
[----:B------:R-:W-:-:S04]  /*0e80*/  FFMA R6, R6, R10, R5 ;  /* 0x0000000a06067223 */ /* 0x000fc80000000005 */
[----:B------:R-:W-:-:S04]  /*0e90*/  FFMA R6, R7, R11, R6 ;  /* 0x0000000b07067223 */ /* 0x000fc80000000006 */
[----:B------:R-:W-:Y:S01]  /*0ea0*/  FADD R25, R25, R6 ;  /* 0x0000000619197221 */ /* 0x000fe20000000000 */
[----:B------:R-:W-:Y:S06]  /*0eb0*/  @!P1 BRA `(.L_x_160) ;  /* 0x00000000003c9947 */ /* 0x000fec0003800000 */
[----:B------:R-:W-:Y:S01]  /*0ec0*/  ISETP.NE.AND P1, PT, R3, 0x2, PT ;  /* 0x000000020300780c */ /* 0x000fe20003f25270 */
[----:B------:R-:W2:Y:S04]  /*0ed0*/  LDG.E.128.CONSTANT R4, desc[UR14][R28.64+0x10] ;  /* 0x0000100e1c047981 */ /* 0x000ea8000c1e9d00 */
[----:B-1----:R-:W2:Y:S08]  /*0ee0*/  LDS.128 R12, [R26+0x10] ;  /* 0x000010001a0c7984 */ /* 0x002eb00000000c00 */
[----:B------:R-:W3:Y:S04]  /*0ef0*/  @P1 LDG.E.128.CONSTANT R8, desc[UR14][R28.64+0x20] ;  /* 0x0000200e1c081981 */ /* 0x000ee8000c1e9d00 */
[----:B------:R-:W3:Y:S01]  /*0f00*/  @P1 LDS.128 R16, [R26+0x20] ;  /* 0x000020001a101984 */ /* 0x000ee20000000c00 */
[----:B--2---:R-:W-:-:S04]  /*0f10*/  FMUL R5, R5, R13 ;  /* 0x0000000d05057220 */ /* 0x004fc80000400000 */
[----:B------:R-:W-:-:S04]  /*0f20*/  FFMA R5, R4, R12, R5 ;  /* 0x0000000c04057223 */ /* 0x000fc80000000005 */
[----:B------:R-:W-:Y:S01]  /*0f30*/  FFMA R6, R6, R14, R5 ;  /* 0x0000000e06067223 */ /* 0x000fe20000000005 */
[----:B---3--:R-:W-:-:S03]  /*0f40*/  @P1 FMUL R9, R9, R17 ;  /* 0x0000001109091220 */ /* 0x008fc60000400000 */
[----:B------:R-:W-:Y:S01]  /*0f50*/  FFMA R6, R7, R15, R6 ;  /* 0x0000000f07067223 */ /* 0x000fe20000000006 */
[----:B------:R-:W-:-:S03]  /*0f60*/  @P1 FFMA R9, R8, R16, R9 ;  /* 0x0000001008091223 */ /* 0x000fc60000000009 */
[----:B------:R-:W-:Y:S01]  /*0f70*/  FADD R25, R25, R6 ;  /* 0x0000000619197221 */ /* 0x000fe20000000000 */
[----:B------:R-:W-:-:S04]  /*0f80*/  @P1 FFMA R10, R10, R18, R9 ;  /* 0x000000120a0a1223 */ /* 0x000fc80000000009 */
[----:B------:R-:W-:-:S04]  /*0f90*/  @P1 FFMA R10, R11, R19, R10 ;  /* 0x000000130b0a1223 */ /* 0x000fc8000000000a */
[----:B------:R-:W-:-:S07]  /*0fa0*/  @P1 FADD R25, R25, R10 ;  /* 0x0000000a19191221 */ /* 0x000fce0000000000 */
.L_x_160:
[----:B------:R-:W0:Y:S01]  /*0fb0*/  LDCU UR10, c[0x0][0x3ac] ;  /* 0x00007580ff0a77ac */ /* 0x000e220008000800 */
[----:B------:R-:W-:Y:S01]  /*0fc0*/  MOV R5, UR5 ;  /* 0x0000000500057c02 */ /* 0x000fe20008000f00 */
[----:B------:R-:W2:Y:S04]  /*0fd0*/  LDCU UR11, c[0x0][0x3b4] ;  /* 0x00007680ff0b77ac */ /* 0x000ea80008000800 */
[----:B------:R-:W-:Y:S01]  /*0fe0*/  IMAD R4, R5, 0x10, R24 ;  /* 0x0000001005047824 */ /* 0x000fe200078e0218 */
[----:B------:R-:W-:-:S04]  /*0ff0*/  IADD3 R24, PT, PT, R24, UR20, RZ ;  /* 0x0000001418187c10 */ /* 0x000fc8000fffe0ff */
[----:B------:R-:W-:Y:S01]  /*1000*/  LEA R4, R4, UR8, 0x2 ;  /* 0x0000000804047c11 */ /* 0x000fe2000f8e10ff */
[----:B0-----:R-:W-:Y:S01]  /*1010*/  UIADD3 UR10, UPT, UPT, -UR4, UR10, URZ ;  /* 0x0000000a040a7290 */ /* 0x001fe2000fffe1ff */
[----:B--2---:R-:W-:-:S03]  /*1020*/  FMUL R25, R25, UR11 ;  /* 0x0000000b19197c20 */ /* 0x004fc60008400000 */
[----:B------:R-:W-:-:S04]  /*1030*/  UISETP.LT.AND UP0, UPT, UR10, 0x10, UPT ;  /* 0x000000100a00788c */ /* 0x000fc8000bf01270 */
[----:B------:R-:W-:Y:S01]  /*1040*/  USEL UR10, UR10, 0x10, UP0 ;  /* 0x000000100a0a7887 */ /* 0x000fe20008000000 */
[----:B------:R0:W-:Y:S05]  /*1050*/  STS [R4], R25 ;  /* 0x0000001904007388 */ /* 0x0001ea0000000800 */
[----:B------:R-:W-:-:S13]  /*1060*/  ISETP.GE.AND P1, PT, R24, UR10, PT ;  /* 0x0000000a18007c0c */ /* 0x000fda000bf26270 */
[----:B0-----:R-:W-:Y:S05]  /*1070*/  @!P1 BRA `(.L_x_161) ;  /* 0xfffffff800809947 */ /* 0x001fea000383ffff */
[----:B------:R-:W-:Y:S05]  /*1080*/  BSYNC.RECONVERGENT B1 ;  /* 0x0000000000017941 */ /* 0x000fea0003800200 */
.L_x_157:
[----:B------:R-:W-:Y:S05]  /*1090*/  BRA `(.L_x_152) ;  /* 0x0000000800fc7947 */ /* 0x000fea0003800000 */
.L_x_153:
[----:B------:R-:W0:Y:S01]  /*10a0*/  LDC R6, c[0x0][0x3ac] ;  /* 0x0000eb00ff067b82 */ /* 0x000e220000000800 */
[----:B------:R-:W2:Y:S01]  /*10b0*/  S2R R4, SR_TID.X ;  /* 0x0000000000047919 */ /* 0x000ea20000002100 */
[----:B------:R-:W-:Y:S01]  /*10c0*/  UISETP.GT.AND UP0, UPT, UR11, URZ, UPT ;  /* 0x000000ff0b00728c */ /* 0x000fe2000bf04270 */
[----:B0-----:R-:W-:-:S08]  /*10d0*/  VIADD R6, R6, -UR4 ;  /* 0x8000000406067c36 */ /* 0x001fd00008000000 */
[----:B--2---:R-:W-:Y:S05]  /*10e0*/  BRA.U UP0, `(.L_x_162) ;  /* 0x00000001004c7547 */ /* 0x004fea000b800000 */
[----:B------:R-:W0:Y:S01]  /*10f0*/  S2UR UR11, SR_CgaCtaId ;  /* 0x00000000000b79c3 */ /* 0x000e220000008800 */
[----:B------:R-:W-:Y:S01]  /*1100*/  SHF.L.U32 R8, R4, 0x2, RZ ;  /* 0x0000000204087819 */ /* 0x000fe200000006ff */
[----:B------:R-:W-:Y:S01]  /*1110*/  UMOV UR10, 0x400 ;  /* 0x00000400000a7882 */ /* 0x000fe20000000000 */
[----:B------:R-:W-:Y:S05]  /*1120*/  BSSY.RECONVERGENT B1, `(.L_x_163) ;  /* 0x000000e000017945 */ /* 0x000fea0003800200 */
[----:B------:R-:W2:Y:S01]  /*1130*/  LDC R5, c[0x0][0x3b0] ;  /* 0x0000ec00ff057b82 */ /* 0x000ea20000000800 */
[----:B0-----:R-:W-:Y:S01]  /*1140*/  ULEA UR10, UR11, UR10, 0x18 ;  /* 0x0000000a0b0a7291 */ /* 0x001fe2000f8ec0ff */
[----:B--2---:R-:W-:Y:S01]  /*1150*/  IMAD R5, R5, 0x80, R8 ;  /* 0x0000008005057824 */ /* 0x004fe200078e0208 */
[----:B------:R-:W-:-:S04]  /*1160*/  MOV R8, UR5 ;  /* 0x0000000500087c02 */ /* 0x000fc80008000f00 */
[----:B------:R-:W-:-:S05]  /*1170*/  VIADD R5, R5, UR10 ;  /* 0x0000000a05057c36 */ /* 0x000fca0008000000 */
[----:B------:R-:W-:-:S07]  /*1180*/  LEA R5, R8, R5, 0x6 ;  /* 0x0000000508057211 */ /* 0x000fce00078e30ff */
.L_x_164:
[----:B------:R-:W-:Y:S01]  /*1190*/  VIADD R4, R4, UR20 ;  /* 0x0000001404047c36 */ /* 0x000fe20008000000 */
[----:B------:R-:W-:Y:S01]  /*11a0*/  VIMNMX R7, PT, PT, R6, 0x10, PT ;  /* 0x0000001006077848 */ /* 0x000fe20003fe0100 */
[----:B------:R0:W-:Y:S01]  /*11b0*/  STS [R5], R20 ;  /* 0x0000001405007388 */ /* 0x0001e20000000800 */
[----:B------:R-:W-:Y:S02]  /*11c0*/  MOV R8, UR20 ;  /* 0x0000001400087c02 */ /* 0x000fe40008000f00 */
[----:B------:R-:W-:-:S03]  /*11d0*/  ISETP.GE.AND P1, PT, R4, R7, PT ;  /* 0x000000070400720c */ /* 0x000fc60003f26270 */
[----:B0-----:R-:W-:-:S10]  /*11e0*/  IMAD R5, R8, 0x4, R5 ;  /* 0x0000000408057824 */ /* 0x001fd400078e0205 */
[----:B------:R-:W-:Y:S05]  /*11f0*/  @!P1 BRA `(.L_x_164) ;  /* 0xfffffffc00e49947 */ /* 0x000fea000383ffff */
[----:B------:R-:W-:Y:S05]  /*1200*/  BSYNC.RECONVERGENT B1 ;  /* 0x0000000000017941 */ /* 0x000fea0003800200 */
.L_x_163:
[----:B------:R-:W-:Y:S05]  /*1210*/  BRA `(.L_x_152) ;  /* 0x00000008009c7947 */ /* 0x000fea0003800000 */
.L_x_162:
[----:B------:R-:W-:Y:S01]  /*1220*/  UIADD3 UR10, UPT, UPT, UR17, -0x1, URZ ;  /* 0xffffffff110a7890 */ /* 0x000fe2000fffe0ff */
[----:B------:R-:W-:-:S05]  /*1230*/  IMAD.MOV.U32 R7, RZ, RZ, R4 ;  /* 0x000000ffff077224 */ /* 0x000fca00078e0004 */
[----:B------:R-:W-:-:S04]  /*1240*/  MOV R5, UR10 ;  /* 0x0000000a00057c02 */ /* 0x000fc80008000f00 */
[----:B------:R-:W-:-:S13]  /*1250*/  ISETP.GE.U32.AND P2, PT, R5, 0x7, PT ;  /* 0x000000070500780c */ /* 0x000fda0003f46070 */
.L_x_170:
[----:B------:R-:W-:Y:S01]  /*1260*/  UISETP.GE.U32.AND UP0, UPT, UR18, 0xf, UPT ;  /* 0x0000000f1200788c */ /* 0x000fe2000bf06070 */
[----:B01----:R-:W-:Y:S01]  /*1270*/  MOV R15, RZ ;  /* 0x000000ff000f7202 */ /* 0x003fe20000000f00 */
[----:B------:R-:W-:-:S07]  /*1280*/  IMAD.MOV.U32 R8, RZ, RZ, RZ ;  /* 0x000000ffff087224 */ /* 0x000fce00078e00ff */
[----:B------:R-:W-:Y:S05]  /*1290*/  BRA.U !UP0, `(.L_x_165) ;  /* 0x0000000108fc7547 */ /* 0x000fea000b800000 */
[----:B------:R-:W0:Y:S01]  /*12a0*/  S2R R5, SR_CgaCtaId ;  /* 0x0000000000057919 */ /* 0x000e220000008800 */
[----:B------:R-:W-:Y:S01]  /*12b0*/  MOV R8, 0x400 ;  /* 0x0000040000087802 */ /* 0x000fe20000000f00 */
[----:B------:R-:W-:Y:S02]  /*12c0*/  HFMA2 R15, -RZ, RZ, 0, 0 ;  /* 0x00000000ff0f7431 */ /* 0x000fe400000001ff */
[----:B------:R-:W-:Y:S01]  /*12d0*/  IMAD.MOV.U32 R10, RZ, RZ, RZ ;  /* 0x000000ffff0a7224 */ /* 0x000fe200078e00ff */
[----:B0-----:R-:W-:-:S07]  /*12e0*/  LEA R8, R5, R8, 0x18 ;  /* 0x0000000805087211 */ /* 0x001fce00078ec0ff */
.L_x_166:
[----:B------:R-:W0:Y:S01]  /*12f0*/  LDC.64 R4, c[0x0][0x380] ;  /* 0x0000e000ff047b82 */ /* 0x000e220000000a00 */
[----:B------:R-:W-:Y:S01]  /*1300*/  IADD3 R9, PT, PT, R23, R10, RZ ;  /* 0x0000000a17097210 */ /* 0x000fe20007ffe0ff */
[----:B------:R-:W1:Y:S04]  /*1310*/  LDCU UR10, c[0x0][0x3b0] ;  /* 0x00007600ff0a77ac */ /* 0x000e680008000800 */
[----:B0-----:R-:W-:-:S05]  /*1320*/  IMAD.WIDE R4, R9, 0x4, R4 ;  /* 0x0000000409047825 */ /* 0x001fca00078e0204 */
[----:B------:R-:W2:Y:S04]  /*1330*/  LDG.E.CONSTANT R24, desc[UR14][R4.64] ;  /* 0x0000000e04187981 */ /* 0x000ea8000c1e9900 */
[----:B------:R-:W3:Y:S04]  /*1340*/  LDG.E.CONSTANT R16, desc[UR14][R4.64+0x4] ;  /* 0x0000040e04107981 */ /* 0x000ee8000c1e9900 */
[----:B------:R-:W4:Y:S04]  /*1350*/  LDG.E.CONSTANT R17, desc[UR14][R4.64+0x8] ;  /* 0x0000080e04117981 */ /* 0x000f28000c1e9900 */
[----:B------:R-:W5:Y:S04]  /*1360*/  LDG.E.CONSTANT R19, desc[UR14][R4.64+0xc] ;  /* 0x00000c0e04137981 */ /* 0x000f68000c1e9900 */
[----:B------:R-:W5:Y:S04]  /*1370*/  LDG.E.CONSTANT R14, desc[UR14][R4.64+0x10] ;  /* 0x0000100e040e7981 */ /* 0x000f68000c1e9900 */
[----:B------:R-:W5:Y:S01]  /*1380*/  LDG.E.CONSTANT R9, desc[UR14][R4.64+0x14] ;  /* 0x0000140e04097981 */ /* 0x000f62000c1e9900 */
[----:B-1----:R-:W-:-:S03]  /*1390*/  IMAD R11, R7, UR10, R10 ;  /* 0x0000000a070b7c24 */ /* 0x002fc6000f8e020a */
[----:B------:R-:W5:Y:S01]  /*13a0*/  LDG.E.CONSTANT R12, desc[UR14][R4.64+0x18] ;  /* 0x0000180e040c7981 */ /* 0x000f62000c1e9900 */
[----:B------:R-:W-:-:S03]  /*13b0*/  IMAD R11, R11, 0x4, R8 ;  /* 0x000000040b0b7824 */ /* 0x000fc600078e0208 */
[----:B------:R-:W5:Y:S04]  /*13c0*/  LDG.E.CONSTANT R13, desc[UR14][R4.64+0x1c] ;  /* 0x00001c0e040d7981 */ /* 0x000f68000c1e9900 */
[----:B------:R-:W2:Y:S04]  /*13d0*/  LDS R25, [R11] ;  /* 0x000000000b197984 */ /* 0x000ea80000000800 */
[----:B------:R-:W3:Y:S04]  /*13e0*/  LDS R26, [R11+0x4] ;  /* 0x000004000b1a7984 */ /* 0x000ee80000000800 */
[----:B------:R-:W4:Y:S04]  /*13f0*/  LDS R18, [R11+0x8] ;  /* 0x000008000b127984 */ /* 0x000f280000000800 */
[----:B------:R-:W-:Y:S01]  /*1400*/  LDS R28, [R11+0x20] ;  /* 0x000020000b1c7984 */ /* 0x000fe20000000800 */
[----:B--2---:R-:W-:-:S03]  /*1410*/  FFMA R25, R24, R25, R15 ;  /* 0x0000001918197223 */ /* 0x004fc6000000000f */
[----:B------:R-:W5:Y:S04]  /*1420*/  LDS R24, [R11+0xc] ;  /* 0x00000c000b187984 */ /* 0x000f680000000800 */
[----:B------:R-:W2:Y:S01]  /*1430*/  LDG.E.CONSTANT R15, desc[UR14][R4.64+0x20] ;  /* 0x0000200e040f7981 */ /* 0x000ea2000c1e9900 */
[----:B---3--:R-:W-:-:S03]  /*1440*/  FFMA R26, R16, R26, R25 ;  /* 0x0000001a101a7223 */ /* 0x008fc60000000019 */
[----:B------:R-:W3:Y:S04]  /*1450*/  LDG.E.CONSTANT R16, desc[UR14][R4.64+0x24] ;  /* 0x0000240e04107981 */ /* 0x000ee8000c1e9900 */
[----:B------:R-:W0:Y:S01]  /*1460*/  LDS R25, [R11+0x10] ;  /* 0x000010000b197984 */ /* 0x000e220000000800 */
[----:B----4-:R-:W-:-:S03]  /*1470*/  FFMA R26, R17, R18, R26 ;  /* 0x00000012111a7223 */ /* 0x010fc6000000001a */
[----:B------:R-:W4:Y:S04]  /*1480*/  LDG.E.CONSTANT R18, desc[UR14][R4.64+0x28] ;  /* 0x0000280e04127981 */ /* 0x000f28000c1e9900 */
[----:B------:R-:W4:Y:S01]  /*1490*/  LDG.E.CONSTANT R17, desc[UR14][R4.64+0x2c] ;  /* 0x00002c0e04117981 */ /* 0x000f22000c1e9900 */
[----:B-----5:R-:W-:-:S03]  /*14a0*/  FFMA R27, R19, R24, R26 ;  /* 0x00000018131b7223 */ /* 0x020fc6000000001a */
[----:B------:R-:W5:Y:S04]  /*14b0*/  LDG.E.CONSTANT R24, desc[UR14][R4.64+0x30] ;  /* 0x0000300e04187981 */ /* 0x000f68000c1e9900 */
[----:B------:R-:W5:Y:S01]  /*14c0*/  LDG.E.CONSTANT R19, desc[UR14][R4.64+0x34] ;  /* 0x0000340e04137981 */ /* 0x000f62000c1e9900 */
[----:B0-----:R-:W-:-:S03]  /*14d0*/  FFMA R26, R14, R25, R27 ;  /* 0x000000190e1a7223 */ /* 0x001fc6000000001b */
[----:B------:R-:W5:Y:S04]  /*14e0*/  LDG.E.CONSTANT R14, desc[UR14][R4.64+0x38] ;  /* 0x0000380e040e7981 */ /* 0x000f68000c1e9900 */
[----:B------:R0:W5:Y:S04]  /*14f0*/  LDG.E.CONSTANT R25, desc[UR14][R4.64+0x3c] ;  /* 0x00003c0e04197981 */ /* 0x000168000c1e9900 */
[----:B------:R-:W1:Y:S04]  /*1500*/  LDS R27, [R11+0x14] ;  /* 0x000014000b1b7984 */ /* 0x000e680000000800 */
[----:B0-----:R-:W-:Y:S04]  /*1510*/  LDS R5, [R11+0x30] ;  /* 0x000030000b057984 */ /* 0x001fe80000000800 */
[----:B------:R-:W-:Y:S01]  /*1520*/  LDS R4, [R11+0x34] ;  /* 0x000034000b047984 */ /* 0x000fe20000000800 */
[----:B-1----:R-:W-:-:S03]  /*1530*/  FFMA R9, R9, R27, R26 ;  /* 0x0000001b09097223 */ /* 0x002fc6000000001a */
[----:B------:R-:W0:Y:S04]  /*1540*/  LDS R26, [R11+0x18] ;  /* 0x000018000b1a7984 */ /* 0x000e280000000800 */
[----:B------:R-:W1:Y:S01]  /*1550*/  LDS R27, [R11+0x1c] ;  /* 0x00001c000b1b7984 */ /* 0x000e620000000800 */
[----:B0-----:R-:W-:-:S03]  /*1560*/  FFMA R12, R12, R26, R9 ;  /* 0x0000001a0c0c7223 */ /* 0x001fc60000000009 */
[----:B------:R-:W3:Y:S01]  /*1570*/  LDS R9, [R11+0x24] ;  /* 0x000024000b097984 */ /* 0x000ee20000000800 */
[----:B-1----:R-:W-:-:S03]  /*1580*/  FFMA R26, R13, R27, R12 ;  /* 0x0000001b0d1a7223 */ /* 0x002fc6000000000c */
[----:B------:R-:W4:Y:S04]  /*1590*/  LDS R13, [R11+0x28] ;  /* 0x000028000b0d7984 */ /* 0x000f280000000800 */
[----:B------:R-:W0:Y:S01]  /*15a0*/  LDS R12, [R11+0x2c] ;  /* 0x00002c000b0c7984 */ /* 0x000e220000000800 */
[----:B------:R-:W-:-:S04]  /*15b0*/  IADD3 R10, PT, PT, R10, 0x10, RZ ;  /* 0x000000100a0a7810 */ /* 0x000fc80007ffe0ff */
[----:B------:R-:W-:Y:S01]  /*15c0*/  ISETP.NE.AND P1, PT, R10, UR21, PT ;  /* 0x000000150a007c0c */ /* 0x000fe2000bf25270 */
[----:B--2---:R-:W-:-:S04]  /*15d0*/  FFMA R15, R15, R28, R26 ;  /* 0x0000001c0f0f7223 */ /* 0x004fc8000000001a */
[----:B---3--:R-:W-:Y:S02]  /*15e0*/  FFMA R9, R16, R9, R15 ;  /* 0x0000000910097223 */ /* 0x008fe4000000000f */
[----:B------:R-:W1:Y:S04]  /*15f0*/  LDS R15, [R11+0x38] ;  /* 0x000038000b0f7984 */ /* 0x000e680000000800 */
[----:B------:R-:W2:Y:S01]  /*1600*/  LDS R16, [R11+0x3c] ;  /* 0x00003c000b107984 */ /* 0x000ea20000000800 */
[----:B----4-:R-:W-:-:S04]  /*1610*/  FFMA R18, R18, R13, R9 ;  /* 0x0000000d12127223 */ /* 0x010fc80000000009 */
[----:B0-----:R-:W-:-:S04]  /*1620*/  FFMA R17, R17, R12, R18 ;  /* 0x0000000c11117223 */ /* 0x001fc80000000012 */
[----:B-----5:R-:W-:-:S04]  /*1630*/  FFMA R24, R24, R5, R17 ;  /* 0x0000000518187223 */ /* 0x020fc80000000011 */
[----:B------:R-:W-:-:S04]  /*1640*/  FFMA R19, R19, R4, R24 ;  /* 0x0000000413137223 */ /* 0x000fc80000000018 */
[----:B-1----:R-:W-:-:S04]  /*1650*/  FFMA R14, R14, R15, R19 ;  /* 0x0000000f0e0e7223 */ /* 0x002fc80000000013 */
[----:B--2---:R-:W-:Y:S01]  /*1660*/  FFMA R15, R25, R16, R14 ;  /* 0x00000010190f7223 */ /* 0x004fe2000000000e */
[----:B------:R-:W-:Y:S06]  /*1670*/  @P1 BRA `(.L_x_166) ;  /* 0xfffffffc001c1947 */ /* 0x000fec000383ffff */
[----:B------:R-:W-:-:S07]  /*1680*/  IMAD.U32 R8, RZ, RZ, UR21 ;  /* 0x00000015ff087e24 */ /* 0x000fce000f8e00ff */
.L_x_165:
[----:B------:R-:W-:-:S09]  /*1690*/  UISETP.NE.AND UP0, UPT, UR17, URZ, UPT ;  /* 0x000000ff1100728c */ /* 0x000fd2000bf05270 */
[----:B------:R-:W-:Y:S05]  /*16a0*/  BRA.U !UP0, `(.L_x_167) ;  /* 0x0000000508507547 */ /* 0x000fea000b800000 */
[----:B------:R-:W-:Y:S01]  /*16b0*/  UISETP.NE.AND UP0, UPT, UR16, URZ, UPT ;  /* 0x000000ff1000728c */ /* 0x000fe2000bf05270 */
[----:B------:R-:W-:Y:S10]  /*16c0*/  @!P2 BRA `(.L_x_168) ;  /* 0x000000000088a947 */ /* 0x000ff40003800000 */
        /* <DEDUP_REMOVED lines=9> */
[----:B------:R-:W5:Y:S04]  /*1760*/  LDG.E.CONSTANT R11, desc[UR14][R4.64+0x14] ;  /* 0x0000140e040b7981 */ /* 0x000f68000c1e9900 */
[----:B------:R-:W5:Y:S04]  /*1770*/  LDG.E.CONSTANT R10, desc[UR14][R4.64+0x18] ;  /* 0x0000180e040a7981 */ /* 0x000f68000c1e9900 */
[----:B------:R0:W5:Y:S01]  /*1780*/  LDG.E.CONSTANT R16, desc[UR14][R4.64+0x1c] ;  /* 0x00001c0e04107981 */ /* 0x000162000c1e9900 */
[----:B------:R-:W0:Y:S01]  /*1790*/  S2UR UR11, SR_CgaCtaId ;  /* 0x00000000000b79c3 */ /* 0x000e220000008800 */
[----:B------:R-:W-:Y:S01]  /*17a0*/  UMOV UR10, 0x400 ;  /* 0x00000400000a7882 */ /* 0x000fe20000000000 */
[----:B-1----:R-:W-:-:S02]  /*17b0*/  IMAD R17, R7, UR23, R8 ;  /* 0x0000001707117c24 */ /* 0x002fc4000f8e0208 */
[----:B------:R-:W-:Y:S01]  /*17c0*/  VIADD R8, R8, 0x8 ;  /* 0x0000000808087836 */ /* 0x000fe20000000000 */
[----:B0-----:R-:W-:-:S06]  /*17d0*/  ULEA UR10, UR11, UR10, 0x18 ;  /* 0x0000000a0b0a7291 */ /* 0x001fcc000f8ec0ff */
[----:B------:R-:W-:-:S05]  /*17e0*/  LEA R25, R17, UR10, 0x2 ;  /* 0x0000000a11197c11 */ /* 0x000fca000f8e10ff */
[----:B------:R-:W2:Y:S04]  /*17f0*/  LDS R19, [R25] ;  /* 0x0000000019137984 */ /* 0x000ea80000000800 */
[----:B------:R-:W3:Y:S04]  /*1800*/  LDS R26, [R25+0x4] ;  /* 0x00000400191a7984 */ /* 0x000ee80000000800 */
[----:B------:R-:W4:Y:S04]  /*1810*/  LDS R17, [R25+0x8] ;  /* 0x0000080019117984 */ /* 0x000f280000000800 */
[----:B------:R-:W5:Y:S04]  /*1820*/  LDS R18, [R25+0xc] ;  /* 0x00000c0019127984 */ /* 0x000f680000000800 */
[----:B------:R-:W0:Y:S04]  /*1830*/  LDS R5, [R25+0x10] ;  /* 0x0000100019057984 */ /* 0x000e280000000800 */
[----:B------:R-:W1:Y:S01]  /*1840*/  LDS R4, [R25+0x14] ;  /* 0x0000140019047984 */ /* 0x000e620000000800 */
[----:B--2---:R-:W-:-:S03]  /*1850*/  FFMA R24, R24, R19, R15 ;  /* 0x0000001318187223 */ /* 0x004fc6000000000f */
[----:B------:R-:W2:Y:S01]  /*1860*/  LDS R15, [R25+0x18] ;  /* 0x00001800190f7984 */ /* 0x000ea20000000800 */
[----:B---3--:R-:W-:-:S03]  /*1870*/  FFMA R9, R9, R26, R24 ;  /* 0x0000001a09097223 */ /* 0x008fc60000000018 */
[----:B------:R-:W3:Y:S01]  /*1880*/  LDS R19, [R25+0x1c] ;  /* 0x00001c0019137984 */ /* 0x000ee20000000800 */
[----:B----4-:R-:W-:-:S04]  /*1890*/  FFMA R14, R14, R17, R9 ;  /* 0x000000110e0e7223 */ /* 0x010fc80000000009 */
[----:B-----5:R-:W-:-:S04]  /*18a0*/  FFMA R13, R13, R18, R14 ;  /* 0x000000120d0d7223 */ /* 0x020fc8000000000e */
[----:B0-----:R-:W-:-:S04]  /*18b0*/  FFMA R12, R12, R5, R13 ;  /* 0x000000050c0c7223 */ /* 0x001fc8000000000d */
[----:B-1----:R-:W-:-:S04]  /*18c0*/  FFMA R11, R11, R4, R12 ;  /* 0x000000040b0b7223 */ /* 0x002fc8000000000c */
[----:B--2---:R-:W-:-:S04]  /*18d0*/  FFMA R15, R10, R15, R11 ;  /* 0x0000000f0a0f7223 */ /* 0x004fc8000000000b */
[----:B---3--:R-:W-:-:S07]  /*18e0*/  FFMA R15, R16, R19, R15 ;  /* 0x00000013100f7223 */ /* 0x008fce000000000f */
.L_x_168:
[----:B------:R-:W-:Y:S05]  /*18f0*/  BRA.U !UP0, `(.L_x_167) ;  /* 0x0000000108bc7547 */ /* 0x000fea000b800000 */
[----:B------:R-:W0:Y:S01]  /*1900*/  LDC.64 R4, c[0x0][0x380] ;  /* 0x0000e000ff047b82 */ /* 0x000e220000000a00 */
[----:B------:R-:W-:-:S04]  /*1910*/  UIADD3 UR10, UPT, UPT, UR16, -0x1, URZ ;  /* 0xffffffff100a7890 */ /* 0x000fc8000fffe0ff */
[----:B------:R-:W-:-:S09]  /*1920*/  UISETP.GE.U32.AND UP0, UPT, UR10, 0x3, UPT ;  /* 0x000000030a00788c */ /* 0x000fd2000bf06070 */
[----:B------:R-:W-:Y:S05]  /*1930*/  BRA.U !UP0, `(.L_x_169) ;  /* 0x0000000108587547 */ /* 0x000fea000b800000 */
[----:B------:R-:W1:Y:S01]  /*1940*/  LDC.64 R10, c[0x0][0x380] ;  /* 0x0000e000ff0a7b82 */ /* 0x000e620000000a00 */
[----:B------:R-:W-:Y:S01]  /*1950*/  IADD3 R9, PT, PT, R23, R8, RZ ;  /* 0x0000000817097210 */ /* 0x000fe20007ffe0ff */
[----:B------:R-:W2:Y:S04]  /*1960*/  LDCU UR23, c[0x0][0x3b0] ;  /* 0x00007600ff1777ac */ /* 0x000ea80008000800 */
[----:B-1----:R-:W-:-:S05]  /*1970*/  IMAD.WIDE R10, R9, 0x4, R10 ;  /* 0x00000004090a7825 */ /* 0x002fca00078e020a */
[----:B------:R-:W3:Y:S04]  /*1980*/  LDG.E.CONSTANT R12, desc[UR14][R10.64] ;  /* 0x0000000e0a0c7981 */ /* 0x000ee8000c1e9900 */
[----:B------:R-:W4:Y:S04]  /*1990*/  LDG.E.CONSTANT R17, desc[UR14][R10.64+0x4] ;  /* 0x0000040e0a117981 */ /* 0x000f28000c1e9900 */
[----:B------:R-:W5:Y:S04]  /*19a0*/  LDG.E.CONSTANT R19, desc[UR14][R10.64+0x8] ;  /* 0x0000080e0a137981 */ /* 0x000f68000c1e9900 */
[----:B------:R-:W5:Y:S01]  /*19b0*/  LDG.E.CONSTANT R25, desc[UR14][R10.64+0xc] ;  /* 0x00000c0e0a197981 */ /* 0x000f62000c1e9900 */
[----:B------:R-:W1:Y:S01]  /*19c0*/  S2UR UR11, SR_CgaCtaId ;  /* 0x00000000000b79c3 */ /* 0x000e620000008800 */
[----:B------:R-:W-:Y:S01]  /*19d0*/  UMOV UR10, 0x400 ;  /* 0x00000400000a7882 */ /* 0x000fe20000000000 */
[----:B--2---:R-:W-:-:S02]  /*19e0*/  IMAD R9, R7, UR23, R8 ;  /* 0x0000001707097c24 */ /* 0x004fc4000f8e0208 */
[----:B------:R-:W-:Y:S01]  /*19f0*/  VIADD R8, R8, 0x4 ;  /* 0x0000000408087836 */ /* 0x000fe20000000000 */
[----:B-1----:R-:W-:-:S06]  /*1a00*/  ULEA UR10, UR11, UR10, 0x18 ;  /* 0x0000000a0b0a7291 */ /* 0x002fcc000f8ec0ff */
[----:B------:R-:W-:-:S05]  /*1a10*/  LEA R9, R9, UR10, 0x2 ;  /* 0x0000000a09097c11 */ /* 0x000fca000f8e10ff */
[----:B------:R-:W3:Y:S04]  /*1a20*/  LDS R13, [R9] ;  /* 0x00000000090d7984 */ /* 0x000ee80000000800 */
[----:B------:R-:W4:Y:S04]  /*1a30*/  LDS R14, [R9+0x4] ;  /* 0x00000400090e7984 */ /* 0x000f280000000800 */
[----:B------:R-:W5:Y:S04]  /*1a40*/  LDS R16, [R9+0x8] ;  /* 0x0000080009107984 */ /* 0x000f680000000800 */
[----:B------:R-:W1:Y:S01]  /*1a50*/  LDS R18, [R9+0xc] ;  /* 0x00000c0009127984 */ /* 0x000e620000000800 */
[----:B---3--:R-:W-:-:S04]  /*1a60*/  FFMA R12, R12, R13, R15 ;  /* 0x0000000d0c0c7223 */ /* 0x008fc8000000000f */
[----:B----4-:R-:W-:-:S04]  /*1a70*/  FFMA R12, R17, R14, R12 ;  /* 0x0000000e110c7223 */ /* 0x010fc8000000000c */
[----:B-----5:R-:W-:-:S04]  /*1a80*/  FFMA R12, R19, R16, R12 ;  /* 0x00000010130c7223 */ /* 0x020fc8000000000c */
[----:B-1----:R-:W-:-:S07]  /*1a90*/  FFMA R15, R25, R18, R12 ;  /* 0x00000012190f7223 */ /* 0x002fce000000000c */
.L_x_169:
[----:B------:R-:W-:Y:S01]  /*1aa0*/  IADD3 R9, PT, PT, R23, R8, RZ ;  /* 0x0000000817097210 */ /* 0x000fe20007ffe0ff */
[----:B------:R-:W1:Y:S01]  /*1ab0*/  S2UR UR11, SR_CgaCtaId ;  /* 0x00000000000b79c3 */ /* 0x000e620000008800 */
[----:B------:R-:W2:Y:S03]  /*1ac0*/  LDCU UR23, c[0x0][0x3b0] ;  /* 0x00007600ff1777ac */ /* 0x000ea60008000800 */
[----:B0-----:R-:W-:-:S05]  /*1ad0*/  IMAD.WIDE R4, R9, 0x4, R4 ;  /* 0x0000000409047825 */ /* 0x001fca00078e0204 */
[----:B------:R-:W3:Y:S01]  /*1ae0*/  LDG.E.CONSTANT R10, desc[UR14][R4.64] ;  /* 0x0000000e040a7981 */ /* 0x000ee2000c1e9900 */
[----:B------:R-:W-:Y:S01]  /*1af0*/  UMOV UR10, 0x400 ;  /* 0x00000400000a7882 */ /* 0x000fe20000000000 */
[----:B------:R-:W-:Y:S01]  /*1b00*/  UISETP.NE.AND UP0, UPT, UR19, 0x1, UPT ;  /* 0x000000011300788c */ /* 0x000fe2000bf05270 */
[----:B--2---:R-:W-:Y:S01]  /*1b10*/  IMAD R8, R7, UR23, R8 ;  /* 0x0000001707087c24 */ /* 0x004fe2000f8e0208 */
[----:B-1----:R-:W-:-:S06]  /*1b20*/  ULEA UR10, UR11, UR10, 0x18 ;  /* 0x0000000a0b0a7291 */ /* 0x002fcc000f8ec0ff */
[----:B------:R-:W-:-:S05]  /*1b30*/  LEA R12, R8, UR10, 0x2 ;  /* 0x0000000a080c7c11 */ /* 0x000fca000f8e10ff */
[----:B------:R-:W3:Y:S02]  /*1b40*/  LDS R8, [R12] ;  /* 0x000000000c087984 */ /* 0x000ee40000000800 */
[----:B---3--:R-:W-:Y:S01]  /*1b50*/  FFMA R15, R10, R8, R15 ;  /* 0x000000080a0f7223 */ /* 0x008fe2000000000f */
[----:B------:R-:W-:Y:S06]  /*1b60*/  BRA.U !UP0, `(.L_x_167) ;  /* 0x0000000108207547 */ /* 0x000fec000b800000 */
[----:B------:R-:W-:Y:S01]  /*1b70*/  UISETP.NE.AND UP0, UPT, UR19, 0x2, UPT ;  /* 0x000000021300788c */ /* 0x000fe2000bf05270 */
[----:B------:R-:W2:Y:S04]  /*1b80*/  LDG.E.CONSTANT R8, desc[UR14][R4.64+0x4] ;  /* 0x0000040e04087981 */ /* 0x000ea8000c1e9900 */
[----:B------:R-:W2:Y:S01]  /*1b90*/  LDS R9, [R12+0x4] ;  /* 0x000004000c097984 */ /* 0x000ea20000000800 */
[----:B------:R-:W-:-:S13]  /*1ba0*/  PLOP3.LUT P1, PT, PT, PT, UP0, 0x80, 0x8 ;  /* 0x000000000008781c */ /* 0x000fda0003f2f008 */
[----:B------:R-:W3:Y:S04]  /*1bb0*/  @P1 LDG.E.CONSTANT R10, desc[UR14][R4.64+0x8] ;  /* 0x0000080e040a1981 */ /* 0x000ee8000c1e9900 */
[----:B------:R-:W3:Y:S01]  /*1bc0*/  @P1 LDS R11, [R12+0x8] ;  /* 0x000008000c0b1984 */ /* 0x000ee20000000800 */
[----:B--2---:R-:W-:-:S04]  /*1bd0*/  FFMA R15, R8, R9, R15 ;  /* 0x00000009080f7223 */ /* 0x004fc8000000000f */
[----:B---3--:R-:W-:-:S07]  /*1be0*/  @P1 FFMA R15, R10, R11, R15 ;  /* 0x0000000b0a0f1223 */ /* 0x008fce000000000f */
.L_x_167:
[----:B------:R-:W0:Y:S01]  /*1bf0*/  LDCU UR10, c[0x0][0x3b4] ;  /* 0x00007680ff0a77ac */ /* 0x000e220008000800 */
[----:B------:R-:W-:Y:S01]  /*1c00*/  IMAD.U32 R4, RZ, RZ, UR5 ;  /* 0x00000005ff047e24 */ /* 0x000fe2000f8e00ff */
[----:B------:R-:W-:-:S04]  /*1c10*/  VIMNMX R8, PT, PT, R6, 0x10, PT ;  /* 0x0000001006087848 */ /* 0x000fc80003fe0100 */
[----:B------:R-:W-:Y:S01]  /*1c20*/  LEA R4, R4, R7, 0x4 ;  /* 0x0000000704047211 */ /* 0x000fe200078e20ff */
[----:B------:R-:W-:-:S03]  /*1c30*/  VIADD R7, R7, UR20 ;  /* 0x0000001407077c36 */ /* 0x000fc60008000000 */
[----:B------:R-:W-:Y:S02]  /*1c40*/  LEA R4, R4, UR8, 0x2 ;  /* 0x0000000804047c11 */ /* 0x000fe4000f8e10ff */
[----:B------:R-:W-:Y:S01]  /*1c50*/  ISETP.GE.AND P1, PT, R7, R8, PT ;  /* 0x000000080700720c */ /* 0x000fe20003f26270 */
[----:B0-----:R-:W-:-:S05]  /*1c60*/  FMUL R15, R15, UR10 ;  /* 0x0000000a0f0f7c20 */ /* 0x001fca0008400000 */
[----:B------:R0:W-:Y:S07]  /*1c70*/  STS [R4], R15 ;  /* 0x0000000f04007388 */ /* 0x0001ee0000000800 */
[----:B------:R-:W-:Y:S05]  /*1c80*/  @!P1 BRA `(.L_x_170) ;  /* 0xfffffff400749947 */ /* 0x000fea000383ffff */
.L_x_152:
[----:B------:R-:W-:Y:S05]  /*1c90*/  BSYNC.RECONVERGENT B0 ;  /* 0x0000000000007941 */ /* 0x000fea0003800200 */
.L_x_151:
[----:B-1----:R-:W1:Y:S01]  /*1ca0*/  LDC R12, c[0x0][0x3ac] ;  /* 0x0000eb00ff0c7b82 */ /* 0x002e620000000800 */
[----:B------:R-:W2:Y:S01]  /*1cb0*/  S2R R14, SR_TID.X ;  /* 0x00000000000e7919 */ /* 0x000ea20000002100 */
[----:B------:R-:W-:Y:S01]  /*1cc0*/  BSSY.RECONVERGENT B0, `(.L_x_171) ;  /* 0x0000010000007945 */ /* 0x000fe20003800200 */
[----:B------:R-:W-:Y:S01]  /*1cd0*/  MOV R5, 0xff800000 ;  /* 0xff80000000057802 */ /* 0x000fe20000000f00 */
[----:B-1----:R-:W-:-:S04]  /*1ce0*/  VIADD R12, R12, -UR4 ;  /* 0x800000040c0c7c36 */ /* 0x002fc80008000000 */
[----:B------:R-:W-:Y:S06]  /*1cf0*/  BAR.SYNC.DEFER_BLOCKING 0x0 ;  /* 0x0000000000007b1d */ /* 0x000fec0000010000 */
[----:B--2---:R-:W-:Y:S05]  /*1d00*/  @P0 BRA `(.L_x_172) ;  /* 0x00000000002c0947 */ /* 0x004fea0003800000 */
[----:B------:R-:W-:Y:S01]  /*1d10*/  MOV R5, 0xff800000 ;  /* 0xff80000000057802 */ /* 0x000fe20000000f00 */
[----:B0-----:R-:W-:-:S07]  /*1d20*/  IMAD.MOV.U32 R4, RZ, RZ, R14 ;  /* 0x000000ffff047224 */ /* 0x001fce00078e000e */
.L_x_173:
[----:B------:R-:W-:-:S05]  /*1d30*/  MOV R7, UR5 ;  /* 0x0000000500077c02 */ /* 0x000fca0008000f00 */
[----:B------:R-:W-:Y:S01]  /*1d40*/  IMAD R6, R7, 0x10, R4 ;  /* 0x0000001007067824 */ /* 0x000fe200078e0204 */
[----:B------:R-:W-:Y:S02]  /*1d50*/  VIMNMX R7, PT, PT, R12, 0x10, PT ;  /* 0x000000100c077848 */ /* 0x000fe40003fe0100 */
[----:B------:R-:W-:Y:S02]  /*1d60*/  IADD3 R4, PT, PT, R4, UR20, RZ ;  /* 0x0000001404047c10 */ /* 0x000fe4000fffe0ff */
[----:B------:R-:W-:Y:S02]  /*1d70*/  LEA R6, R6, UR8, 0x2 ;  /* 0x0000000806067c11 */ /* 0x000fe4000f8e10ff */
[----:B------:R-:W-:-:S04]  /*1d80*/  ISETP.GE.AND P1, PT, R4, R7, PT ;  /* 0x000000070400720c */ /* 0x000fc80003f26270 */
[----:B------:R-:W0:Y:S02]  /*1d90*/  LDS R6, [R6] ;  /* 0x0000000006067984 */ /* 0x000e240000000800 */
[----:B0-----:R-:W-:-:S07]  /*1da0*/  FMNMX R5, R6, R5, !PT ;  /* 0x0000000506057209 */ /* 0x001fce0007800000 */
[----:B------:R-:W-:Y:S05]  /*1db0*/  @!P1 BRA `(.L_x_173) ;  /* 0xfffffffc00dc9947 */ /* 0x000fea000383ffff */
.L_x_172:
[----:B------:R-:W-:Y:S05]  /*1dc0*/  BSYNC.RECONVERGENT B0 ;  /* 0x0000000000007941 */ /* 0x000fea0003800200 */
.L_x_171:
[----:B0-----:R-:W0:Y:S01]  /*1dd0*/  SHFL.BFLY PT, R4, R5, 0x10, 0x1f ;  /* 0x0e001f0005047f89 */ /* 0x001e2200000e0000 */
[C---:B------:R-:W-:Y:S02]  /*1de0*/  LOP3.LUT P1, RZ, R14.reuse, 0x1f, RZ, 0xc0, !PT ;  /* 0x0000001f0eff7812 */ /* 0x040fe4000782c0ff */
[----:B------:R-:W-:Y:S02]  /*1df0*/  ISETP.GT.U32.AND P2, PT, R14, 0x1f, PT ;  /* 0x0000001f0e00780c */ /* 0x000fe40003f44070 */
[----:B0-----:R-:W-:-:S05]  /*1e00*/  FMNMX R6, R4, R5, !PT ;  /* 0x0000000504067209 */ /* 0x001fca0007800000 */
[----:B------:R-:W0:Y:S02]  /*1e10*/  SHFL.BFLY PT, R7, R6, 0x8, 0x1f ;  /* 0x0d001f0006077f89 */ /* 0x000e2400000e0000 */
[----:B0-----:R-:W-:-:S05]  /*1e20*/  FMNMX R7, R6, R7, !PT ;  /* 0x0000000706077209 */ /* 0x001fca0007800000 */
[----:B------:R-:W0:Y:S02]  /*1e30*/  SHFL.BFLY PT, R4, R7, 0x4, 0x1f ;  /* 0x0c801f0007047f89 */ /* 0x000e2400000e0000 */
[----:B0-----:R-:W-:Y:S02]  /*1e40*/  FMNMX R8, R7, R4, !PT ;  /* 0x0000000407087209 */ /* 0x001fe40007800000 */
[----:B------:R-:W-:-:S03]  /*1e50*/  LEA.HI R4, R14, UR8, RZ, 0x1d ;  /* 0x000000080e047c11 */ /* 0x000fc6000f8fe8ff */
[----:B------:R-:W0:Y:S02]  /*1e60*/  SHFL.BFLY PT, R9, R8, 0x2, 0x1f ;  /* 0x0c401f0008097f89 */ /* 0x000e2400000e0000 */
[----:B0-----:R-:W-:-:S05]  /*1e70*/  FMNMX R9, R8, R9, !PT ;  /* 0x0000000908097209 */ /* 0x001fca0007800000 */
[----:B------:R-:W0:Y:S02]  /*1e80*/  SHFL.BFLY PT, R10, R9, 0x1, 0x1f ;  /* 0x0c201f00090a7f89 */ /* 0x000e2400000e0000 */
[----:B0-----:R-:W-:-:S05]  /*1e90*/  FMNMX R11, R9, R10, !PT ;  /* 0x0000000a090b7209 */ /* 0x001fca0007800000 */
[----:B------:R0:W-:Y:S01]  /*1ea0*/  @!P1 STS [R4+0x100], R11 ;  /* 0x0001000b04009388 */ /* 0x0001e20000000800 */
[----:B------:R-:W-:Y:S06]  /*1eb0*/  BAR.SYNC.DEFER_BLOCKING 0x0 ;  /* 0x0000000000007b1d */ /* 0x000fec0000010000 */
[----:B------:R-:W-:Y:S05]  /*1ec0*/  @P2 BRA `(.L_x_174) ;  /* 0x00000000004c2947 */ /* 0x000fea0003800000 */
[----:B------:R-:W-:Y:S01]  /*1ed0*/  UIADD3 UR10, UPT, UPT, UR20, 0x1f, URZ ;  /* 0x0000001f140a7890 */ /* 0x000fe2000fffe0ff */
[----:B------:R-:W-:Y:S01]  /*1ee0*/  IMAD.SHL.U32 R6, R14, 0x4, RZ ;  /* 0x000000040e067824 */ /* 0x000fe200078e00ff */
[----:B------:R-:W-:Y:S02]  /*1ef0*/  MOV R5, 0xff800000 ;  /* 0xff80000000057802 */ /* 0x000fe40000000f00 */
[----:B------:R-:W-:Y:S02]  /*1f00*/  USHF.R.U32.HI UR10, URZ, 0x5, UR10 ;  /* 0x00000005ff0a7899 */ /* 0x000fe4000801160a */
[----:B------:R-:W-:-:S04]  /*1f10*/  LOP3.LUT R6, R6, 0x7c, RZ, 0xc0, !PT ;  /* 0x0000007c06067812 */ /* 0x000fc800078ec0ff */
[----:B------:R-:W-:Y:S01]  /*1f20*/  ISETP.GE.U32.AND P3, PT, R14, UR10, PT ;  /* 0x0000000a0e007c0c */ /* 0x000fe2000bf66070 */
[----:B------:R-:W-:-:S12]  /*1f30*/  UMOV UR10, 0xffffffff ;  /* 0xffffffff000a7882 */ /* 0x000fd80000000000 */
[----:B------:R1:W2:Y:S01]  /*1f40*/  @!P3 LDS R5, [R6+UR8+0x100] ;  /* 0x000100080605b984 */ /* 0x0002a20008000800 */
[----:B------:R-:W-:Y:S05]  /*1f50*/  BRA.DIV UR10, `(.L_x_175) ;  /* 0x0000000e0ad87947 */ /* 0x000fea000b800000 */
[----:B-12---:R-:W1:Y:S02]  /*1f60*/  SHFL.BFLY PT, R6, R5, 0x10, 0x1f ;  /* 0x0e001f0005067f89 */ /* 0x006e6400000e0000 */
[----:B-1----:R-:W-:-:S05]  /*1f70*/  FMNMX R6, R6, R5, !PT ;  /* 0x0000000506067209 */ /* 0x002fca0007800000 */
[----:B------:R-:W1:Y:S02]  /*1f80*/  SHFL.BFLY PT, R7, R6, 0x8, 0x1f ;  /* 0x0d001f0006077f89 */ /* 0x000e6400000e0000 */
[----:B-1----:R-:W-:-:S05]  /*1f90*/  FMNMX R7, R6, R7, !PT ;  /* 0x0000000706077209 */ /* 0x002fca0007800000 */
[----:B------:R-:W1:Y:S02]  /*1fa0*/  SHFL.BFLY PT, R8, R7, 0x4, 0x1f ;  /* 0x0c801f0007087f89 */ /* 0x000e6400000e0000 */
[----:B-1----:R-:W-:-:S05]  /*1fb0*/  FMNMX R8, R7, R8, !PT ;  /* 0x0000000807087209 */ /* 0x002fca0007800000 */
[----:B------:R-:W1:Y:S02]  /*1fc0*/  SHFL.BFLY PT, R9, R8, 0x2, 0x1f ;  /* 0x0c401f0008097f89 */ /* 0x000e6400000e0000 */
[----:B-1----:R-:W-:-:S05]  /*1fd0*/  FMNMX R9, R8, R9, !PT ;  /* 0x0000000908097209 */ /* 0x002fca0007800000 */
[----:B------:R1:W2:Y:S02]  /*1fe0*/  SHFL.BFLY PT, R10, R9, 0x1, 0x1f ;  /* 0x0c201f00090a7f89 */ /* 0x0002a400000e0000 */
.L_x_201:
[----:B0-2---:R-:W-:-:S07]  /*1ff0*/  FMNMX R11, R9, R10, !PT ;  /* 0x0000000a090b7209 */ /* 0x005fce0007800000 */
.L_x_174:
[----:B------:R-:W-:Y:S05]  /*2000*/  WARPSYNC.ALL ;  /* 0x0000000000007948 */ /* 0x000fea0003800000 */
[----:B------:R-:W-:Y:S01]  /*2010*/  BAR.SYNC.DEFER_BLOCKING 0x0 ;  /* 0x0000000000007b1d */ /* 0x000fe20000010000 */
[----:B------:R-:W-:Y:S01]  /*2020*/  ISETP.NE.AND P3, PT, R14, RZ, PT ;  /* 0x000000ff0e00720c */ /* 0x000fe20003f65270 */
[----:B------:R-:W-:-:S04]  /*2030*/  IMAD.MOV.U32 R5, RZ, RZ, RZ ;  /* 0x000000ffff057224 */ /* 0x000fc800078e00ff */
[----:B------:R-:W-:Y:S08]  /*2040*/  BSSY.RECONVERGENT B0, `(.L_x_176) ;  /* 0x000001c000007945 */ /* 0x000ff00003800200 */
[----:B------:R2:W-:Y:S01]  /*2050*/  @!P3 STS [UR8+0x100], R11 ;  /* 0x0001000bff00b988 */ /* 0x0005e20008000808 */
[----:B------:R-:W-:Y:S06]  /*2060*/  BAR.SYNC.DEFER_BLOCKING 0x0 ;  /* 0x0000000000007b1d */ /* 0x000fec0000010000 */
[----:B------:R-:W-:Y:S05]  /*2070*/  @P0 BRA `(.L_x_177) ;  /* 0x0000000000600947 */ /* 0x000fea0003800000 */
[----:B------:R-:W3:Y:S01]  /*2080*/  LDS R6, [UR8+0x100] ;  /* 0x00010008ff067984 */ /* 0x000ee20008000800 */
[----:B------:R-:W-:Y:S02]  /*2090*/  HFMA2 R5, -RZ, RZ, 0, 0 ;  /* 0x00000000ff057431 */ /* 0x000fe400000001ff */
[----:B------:R-:W-:Y:S01]  /*20a0*/  IMAD.MOV.U32 R7, RZ, RZ, R14 ;  /* 0x000000ffff077224 */ /* 0x000fe200078e000e */
[----:B------:R-:W-:Y:S01]  /*20b0*/  MOV R18, 0x3bbb989d ;  /* 0x3bbb989d00127802 */ /* 0x000fe20000000f00 */
[----:B0-2---:R-:W-:-:S07]  /*20c0*/  IMAD.MOV.U32 R11, RZ, RZ, 0x437c0000 ;  /* 0x437c0000ff0b7424 */ /* 0x005fce00078e00ff */
.L_x_178:
[----:B------:R-:W-:-:S05]  /*20d0*/  MOV R8, UR5 ;  /* 0x0000000500087c02 */ /* 0x000fca0008000f00 */
[----:B------:R-:W-:Y:S02]  /*20e0*/  IMAD R8, R8, 0x10, R7 ;  /* 0x0000001008087824 */ /* 0x000fe400078e0207 */
[----:B------:R-:W-:-:S03]  /*20f0*/  VIADD R7, R7, UR20 ;  /* 0x0000001407077c36 */ /* 0x000fc60008000000 */
[----:B------:R-:W-:-:S05]  /*2100*/  LEA R8, R8, UR8, 0x2 ;  /* 0x0000000808087c11 */ /* 0x000fca000f8e10ff */
[----:B-1----:R-:W3:Y:S02]  /*2110*/  LDS R9, [R8] ;  /* 0x0000000008097984 */ /* 0x002ee40000000800 */
[----:B---3--:R-:W-:-:S04]  /*2120*/  FADD R9, -R6, R9 ;  /* 0x0000000906097221 */ /* 0x008fc80000000100 */
[----:B------:R-:W-:-:S04]  /*2130*/  FFMA.SAT R10, R9, R18, 0.5 ;  /* 0x3f000000090a7423 */ /* 0x000fc80000002012 */
[----:B------:R-:W-:-:S04]  /*2140*/  FFMA.RM R10, R10, R11, 12582913 ;  /* 0x4b4000010a0a7423 */ /* 0x000fc8000000400b */
[C---:B------:R-:W-:Y:S01]  /*2150*/  FADD R16, R10.reuse, -12583039 ;  /* 0xcb40007f0a107421 */ /* 0x040fe20000000000 */
[----:B------:R-:W-:-:S03]  /*2160*/  SHF.L.U32 R10, R10, 0x17, RZ ;  /* 0x000000170a0a7819 */ /* 0x000fc600000006ff */
[----:B------:R-:W-:-:S04]  /*2170*/  FFMA R16, R9, 1.4426950216293334961, -R16 ;  /* 0x3fb8aa3b09107823 */ /* 0x000fc80000000810 */
[----:B------:R-:W-:-:S04]  /*2180*/  FFMA R16, R9, 1.925963033500011079e-08, R16 ;  /* 0x32a5706009107823 */ /* 0x000fc80000000010 */
[----:B------:R-:W0:Y:S02]  /*2190*/  MUFU.EX2 R9, R16 ;  /* 0x0000001000097308 */ /* 0x000e240000000800 */
[----:B0-----:R-:W-:Y:S01]  /*21a0*/  FMUL R9, R10, R9 ;  /* 0x000000090a097220 */ /* 0x001fe20000400000 */
[----:B------:R-:W-:-:S03]  /*21b0*/  VIMNMX R10, PT, PT, R12, 0x10, PT ;  /* 0x000000100c0a7848 */ /* 0x000fc60003fe0100 */
[----:B------:R-:W-:Y:S01]  /*21c0*/  FADD R5, R9, R5 ;  /* 0x0000000509057221 */ /* 0x000fe20000000000 */
[----:B------:R4:W-:Y:S01]  /*21d0*/  STS [R8], R9 ;  /* 0x0000000908007388 */ /* 0x0009e20000000800 */
[----:B------:R-:W-:-:S13]  /*21e0*/  ISETP.GE.AND P0, PT, R7, R10, PT ;  /* 0x0000000a0700720c */ /* 0x000fda0003f06270 */
[----:B----4-:R-:W-:Y:S05]  /*21f0*/  @!P0 BRA `(.L_x_178) ;  /* 0xfffffffc00b48947 */ /* 0x010fea000383ffff */
.L_x_177:
[----:B------:R-:W-:Y:S05]  /*2200*/  BSYNC.RECONVERGENT B0 ;  /* 0x0000000000007941 */ /* 0x000fea0003800200 */
.L_x_176:
[----:B------:R-:W3:Y:S02]  /*2210*/  SHFL.BFLY PT, R6, R5, 0x10, 0x1f ;  /* 0x0e001f0005067f89 */ /* 0x000ee400000e0000 */
[----:B---3--:R-:W-:-:S05]  /*2220*/  FADD R6, R6, R5 ;  /* 0x0000000506067221 */ /* 0x008fca0000000000 */
[----:B------:R-:W3:Y:S02]  /*2230*/  SHFL.BFLY PT, R7, R6, 0x8, 0x1f ;  /* 0x0d001f0006077f89 */ /* 0x000ee400000e0000 */
[----:B---3--:R-:W-:-:S05]  /*2240*/  FADD R7, R6, R7 ;  /* 0x0000000706077221 */ /* 0x008fca0000000000 */
[----:B------:R-:W3:Y:S02]  /*2250*/  SHFL.BFLY PT, R8, R7, 0x4, 0x1f ;  /* 0x0c801f0007087f89 */ /* 0x000ee400000e0000 */
[----:B---3--:R-:W-:-:S05]  /*2260*/  FADD R8, R7, R8 ;  /* 0x0000000807087221 */ /* 0x008fca0000000000 */
[----:B-1----:R-:W1:Y:S02]  /*2270*/  SHFL.BFLY PT, R9, R8, 0x2, 0x1f ;  /* 0x0c401f0008097f89 */ /* 0x002e6400000e0000 */
[----:B-1----:R-:W-:-:S05]  /*2280*/  FADD R9, R8, R9 ;  /* 0x0000000908097221 */ /* 0x002fca0000000000 */
[----:B------:R-:W0:Y:S02]  /*2290*/  SHFL.BFLY PT, R10, R9, 0x1, 0x1f ;  /* 0x0c201f00090a7f89 */ /* 0x000e2400000e0000 */
[----:B0-2---:R-:W-:-:S05]  /*22a0*/  FADD R11, R9, R10 ;  /* 0x0000000a090b7221 */ /* 0x005fca0000000000 */
[----:B------:R0:W-:Y:S01]  /*22b0*/  @!P1 STS [R4+0x100], R11 ;  /* 0x0001000b04009388 */ /* 0x0001e20000000800 */
[----:B------:R-:W-:Y:S06]  /*22c0*/  BAR.SYNC.DEFER_BLOCKING 0x0 ;  /* 0x0000000000007b1d */ /* 0x000fec0000010000 */
[----:B------:R-:W-:Y:S05]  /*22d0*/  @P2 BRA `(.L_x_179) ;  /* 0x00000000004c2947 */ /* 0x000fea0003800000 */
[----:B------:R-:W-:Y:S01]  /*22e0*/  UIADD3 UR10, UPT, UPT, UR20, 0x1f, URZ ;  /* 0x0000001f140a7890 */ /* 0x000fe2000fffe0ff */
[----:B------:R-:W-:Y:S01]  /*22f0*/  SHF.L.U32 R5, R14, 0x2, RZ ;  /* 0x000000020e057819 */ /* 0x000fe200000006ff */
[----:B0-----:R-:W-:Y:S02]  /*2300*/  IMAD.MOV.U32 R4, RZ, RZ, RZ ;  /* 0x000000ffff047224 */ /* 0x001fe400078e00ff */
[----:B------:R-:W-:Y:S01]  /*2310*/  USHF.R.U32.HI UR10, URZ, 0x5, UR10 ;  /* 0x00000005ff0a7899 */ /* 0x000fe2000801160a */
[----:B------:R-:W-:-:S05]  /*2320*/  LOP3.LUT R5, R5, 0x7c, RZ, 0xc0, !PT ;  /* 0x0000007c05057812 */ /* 0x000fca00078ec0ff */
[----:B------:R-:W-:Y:S01]  /*2330*/  ISETP.GE.U32.AND P0, PT, R14, UR10, PT ;  /* 0x0000000a0e007c0c */ /* 0x000fe2000bf06070 */
[----:B------:R-:W-:-:S12]  /*2340*/  UMOV UR10, 0xffffffff ;  /* 0xffffffff000a7882 */ /* 0x000fd80000000000 */
[----:B------:R0:W1:Y:S01]  /*2350*/  @!P0 LDS R4, [R5+UR8+0x100] ;  /* 0x0001000805048984 */ /* 0x0000620008000800 */
[----:B------:R-:W-:Y:S05]  /*2360*/  BRA.DIV UR10, `(.L_x_180) ;  /* 0x0000000e0a647947 */ /* 0x000fea000b800000 */
[----:B01----:R-:W0:Y:S02]  /*2370*/  SHFL.BFLY PT, R5, R4, 0x10, 0x1f ;  /* 0x0e001f0004057f89 */ /* 0x003e2400000e0000 */
[----:B0-----:R-:W-:-:S05]  /*2380*/  FADD R5, R5, R4 ;  /* 0x0000000405057221 */ /* 0x001fca0000000000 */
[----:B------:R-:W0:Y:S02]  /*2390*/  SHFL.BFLY PT, R6, R5, 0x8, 0x1f ;  /* 0x0d001f0005067f89 */ /* 0x000e2400000e0000 */
[----:B0-----:R-:W-:-:S05]  /*23a0*/  FADD R6, R5, R6 ;  /* 0x0000000605067221 */ /* 0x001fca0000000000 */
[----:B------:R-:W0:Y:S02]  /*23b0*/  SHFL.BFLY PT, R7, R6, 0x4, 0x1f ;  /* 0x0c801f0006077f89 */ /* 0x000e2400000e0000 */
[----:B0-----:R-:W-:-:S05]  /*23c0*/  FADD R7, R6, R7 ;  /* 0x0000000706077221 */ /* 0x001fca0000000000 */
[----:B------:R-:W0:Y:S02]  /*23d0*/  SHFL.BFLY PT, R8, R7, 0x2, 0x1f ;  /* 0x0c401f0007087f89 */ /* 0x000e2400000e0000 */
[----:B0-----:R-:W-:-:S05]  /*23e0*/  FADD R8, R7, R8 ;  /* 0x0000000807087221 */ /* 0x001fca0000000000 */
[----:B------:R0:W1:Y:S02]  /*23f0*/  SHFL.BFLY PT, R11, R8, 0x1, 0x1f ;  /* 0x0c201f00080b7f89 */ /* 0x00006400000e0000 */
.L_x_207:
[----:B-1----:R-:W-:-:S07]  /*2400*/  FADD R11, R8, R11 ;  /* 0x0000000b080b7221 */ /* 0x002fce0000000000 */
.L_x_179:
[----:B------:R-:W-:Y:S05]  /*2410*/  WARPSYNC.ALL ;  /* 0x0000000000007948 */ /* 0x000fea0003800000 */
[----:B------:R-:W-:Y:S01]  /*2420*/  BAR.SYNC.DEFER_BLOCKING 0x0 ;  /* 0x0000000000007b1d */ /* 0x000fe20000010000 */
[----:B------:R-:W-:-:S04]  /*2430*/  VIMNMX R7, PT, PT, R12, 0x10, PT ;  /* 0x000000100c077848 */ /* 0x000fc80003fe0100 */
[----:B------:R-:W-:Y:S01]  /*2440*/  ISETP.GE.AND P0, PT, R14, R7, PT ;  /* 0x000000070e00720c */ /* 0x000fe20003f06270 */
[----:B------:R-:W-:Y:S01]  /*2450*/  BSSY.RECONVERGENT B0, `(.L_x_181) ;  /* 0x000001d000007945 */ /* 0x000fe20003800200 */
[----:B------:R1:W-:Y:S01]  /*2460*/  @!P3 STS [UR8+0x100], R11 ;  /* 0x0001000bff00b988 */ /* 0x0003e20008000808 */
[----:B------:R-:W-:Y:S10]  /*2470*/  BAR.SYNC.DEFER_BLOCKING 0x0 ;  /* 0x0000000000007b1d */ /* 0x000ff40000010000 */
[----:B-1----:R-:W-:Y:S05]  /*2480*/  @P0 BRA `(.L_x_182) ;  /* 0x0000000000640947 */ /* 0x002fea0003800000 */
[----:B------:R-:W1:Y:S01]  /*2490*/  LDS R5, [UR8+0x100] ;  /* 0x00010008ff057984 */ /* 0x000e620008000800 */
[----:B------:R-:W-:-:S07]  /*24a0*/  MOV R6, R14 ;  /* 0x0000000e00067202 */ /* 0x000fce0000000f00 */
.L_x_185:
[----:B--2---:R-:W-:Y:S01]  /*24b0*/  IMAD.U32 R9, RZ, RZ, UR5 ;  /* 0x00000005ff097e24 */ /* 0x004fe2000f8e00ff */
[----:B-1----:R-:W1:Y:S01]  /*24c0*/  MUFU.RCP R10, R5 ;  /* 0x00000005000a7308 */ /* 0x002e620000001000 */
[----:B------:R-:W-:Y:S01]  /*24d0*/  BSSY.RECONVERGENT B1, `(.L_x_183) ;  /* 0x0000011000017945 */ /* 0x000fe20003800200 */
[----:B------:R-:W-:Y:S02]  /*24e0*/  FSETP.NEU.AND P2, PT, R5, RZ, PT ;  /* 0x000000ff0500720b */ /* 0x000fe40003f4d000 */
[----:B0-----:R-:W-:Y:S01]  /*24f0*/  LEA R8, R9, R6, 0x4 ;  /* 0x0000000609087211 */ /* 0x001fe200078e20ff */
[----:B------:R-:W-:-:S03]  /*2500*/  VIADD R6, R6, UR20 ;  /* 0x0000001406067c36 */ /* 0x000fc60008000000 */
[----:B------:R-:W-:Y:S02]  /*2510*/  LEA R8, R8, UR8, 0x2 ;  /* 0x0000000808087c11 */ /* 0x000fe4000f8e10ff */
[----:B------:R-:W-:-:S03]  /*2520*/  ISETP.GE.AND P3, PT, R6, R7, PT ;  /* 0x000000070600720c */ /* 0x000fc60003f66270 */
[----:B------:R-:W0:Y:S01]  /*2530*/  LDS R4, [R8] ;  /* 0x0000000008047984 */ /* 0x000e220000000800 */
[----:B-1----:R-:W-:-:S04]  /*2540*/  FFMA R9, -R5, R10, 1 ;  /* 0x3f80000005097423 */ /* 0x002fc8000000010a */
[----:B------:R-:W-:Y:S01]  /*2550*/  FFMA R9, R10, R9, R10 ;  /* 0x000000090a097223 */ /* 0x000fe2000000000a */
[----:B0-----:R-:W0:Y:S03]  /*2560*/  FCHK P0, R4, R5 ;  /* 0x0000000504007302 */ /* 0x001e260000000000 */
[----:B------:R-:W-:-:S04]  /*2570*/  FFMA R10, R4, R9, RZ ;  /* 0x00000009040a7223 */ /* 0x000fc800000000ff */
[----:B------:R-:W-:-:S04]  /*2580*/  FFMA R11, -R5, R10, R4 ;  /* 0x0000000a050b7223 */ /* 0x000fc80000000104 */
[----:B------:R-:W-:Y:S01]  /*2590*/  FFMA R9, R9, R11, R10 ;  /* 0x0000000b09097223 */ /* 0x000fe2000000000a */
[----:B0-----:R-:W-:Y:S06]  /*25a0*/  @!P0 BRA `(.L_x_184) ;  /* 0x00000000000c8947 */ /* 0x001fec0003800000 */
[----:B------:R-:W-:-:S07]  /*25b0*/  MOV R10, 0x25d0 ;  /* 0x000025d0000a7802 */ /* 0x000fce0000000f00 */
[----:B------:R-:W-:Y:S05]  /*25c0*/  CALL.REL.NOINC `($__internal_2_$__cuda_sm3x_div_rn_noftz_f32_slowpath) ;  /* 0x0000000c00607944 */ /* 0x000fea0003c00000 */
[----:B------:R-:W-:-:S07]  /*25d0*/  MOV R9, R4 ;  /* 0x0000000400097202 */ /* 0x000fce0000000f00 */
.L_x_184:
[----:B------:R-:W-:Y:S05]  /*25e0*/  BSYNC.RECONVERGENT B1 ;  /* 0x0000000000017941 */ /* 0x000fea0003800200 */
.L_x_183:
[----:B------:R-:W-:-:S05]  /*25f0*/  FSEL R9, R9, RZ, P2 ;  /* 0x000000ff09097208 */ /* 0x000fca0001000000 */
[----:B------:R2:W-:Y:S01]  /*2600*/  STS [R8], R9 ;  /* 0x0000000908007388 */ /* 0x0005e20000000800 */
[----:B------:R-:W-:Y:S05]  /*2610*/  @!P3 BRA `(.L_x_185) ;  /* 0xfffffffc00a4b947 */ /* 0x000fea000383ffff */
.L_x_182:
[----:B------:R-:W-:Y:S05]  /*2620*/  BSYNC.RECONVERGENT B0 ;  /* 0x0000000000007941 */ /* 0x000fea0003800200 */
.L_x_181:
[----:B------:R-:W1:Y:S01]  /*2630*/  LDCU UR10, c[0x0][0x3b0] ;  /* 0x00007600ff0a77ac */ /* 0x000e620008000800 */
[----:B------:R-:W-:Y:S01]  /*2640*/  BSSY.RECONVERGENT B0, `(.L_x_186) ;  /* 0x0000077000007945 */ /* 0x000fe20003800200 */
[----:B------:R-:W-:Y:S01]  /*2650*/  BAR.SYNC.DEFER_BLOCKING 0x0 ;  /* 0x0000000000007b1d */ /* 0x000fe20000010000 */
[----:B-1----:R-:W-:-:S13]  /*2660*/  ISETP.GE.AND P0, PT, R14, UR10, PT ;  /* 0x0000000a0e007c0c */ /* 0x002fda000bf06270 */
[----:B------:R-:W-:Y:S05]  /*2670*/  @P0 BRA `(.L_x_187) ;  /* 0x0000000400cc0947 */ /* 0x000fea0003800000 */
[----:B------:R-:W-:Y:S01]  /*2680*/  IMAD.U32 R13, RZ, RZ, UR9 ;  /* 0x00000009ff0d7e24 */ /* 0x000fe2000f8e00ff */
[----:B------:R-:W-:-:S04]  /*2690*/  UIADD3 UR11, UPT, UPT, UR6, UR5, URZ ;  /* 0x00000005060b7290 */ /* 0x000fc8000fffe0ff */
[----:B------:R-:W-:Y:S02]  /*26a0*/  LOP3.LUT R13, R13, 0x7, RZ, 0xc0, !PT ;  /* 0x000000070d0d7812 */ /* 0x000fe400078ec0ff */
[----:B------:R-:W-:Y:S02]  /*26b0*/  IMAD.U32 R15, RZ, RZ, UR11 ;  /* 0x0000000bff0f7e24 */ /* 0x000fe4000f8e00ff */
[----:B0-----:R-:W-:Y:S02]  /*26c0*/  IADD3 R4, PT, PT, R13, -0x1, RZ ;  /* 0xffffffff0d047810 */ /* 0x001fe40007ffe0ff */
[----:B------:R-:W-:Y:S02]  /*26d0*/  IMAD R15, R15, UR10, R22 ;  /* 0x0000000a0f0f7c24 */ /* 0x000fe4000f8e0216 */
[----:B------:R-:W-:-:S13]  /*26e0*/  ISETP.GE.U32.AND P0, PT, R4, 0x3, PT ;  /* 0x000000030400780c */ /* 0x000fda0003f06070 */
.L_x_193:
[----:B------:R-:W-:Y:S01]  /*26f0*/  ISETP.GE.AND P1, PT, R12, 0x1, PT ;  /* 0x000000010c00780c */ /* 0x000fe20003f26270 */
[----:B------:R-:W-:-:S12]  /*2700*/  HFMA2 R11, -RZ, RZ, 0, 0 ;  /* 0x00000000ff0b7431 */ /* 0x000fd800000001ff */
[----:B------:R-:W-:Y:S05]  /*2710*/  @!P1 BRA `(.L_x_188) ;  /* 0x0000000400749947 */ /* 0x000fea0003800000 */
[----:B------:R-:W-:Y:S01]  /*2720*/  UISETP.GE.AND UP0, UPT, UR13, 0x8, UPT ;  /* 0x000000080d00788c */ /* 0x000fe2000bf06270 */
[----:B------:R-:W-:Y:S01]  /*2730*/  IMAD.MOV.U32 R11, RZ, RZ, RZ ;  /* 0x000000ffff0b7224 */ /* 0x000fe200078e00ff */
[----:B--2---:R-:W-:-:S07]  /*2740*/  MOV R9, RZ ;  /* 0x000000ff00097202 */ /* 0x004fce0000000f00 */
[----:B------:R-:W-:Y:S05]  /*2750*/  BRA.U !UP0, `(.L_x_189) ;  /* 0x0000000108947547 */ /* 0x000fea000b800000 */
[----:B------:R-:W0:Y:S01]  /*2760*/  LDC R16, c[0x0][0x3b0] ;  /* 0x0000ec00ff107b82 */ /* 0x000e220000000800 */
[----:B------:R-:W-:Y:S01]  /*2770*/  IMAD.MOV.U32 R11, RZ, RZ, RZ ;  /* 0x000000ffff0b7224 */ /* 0x000fe200078e00ff */
[----:B------:R-:W-:-:S07]  /*2780*/  MOV R17, RZ ;  /* 0x000000ff00117202 */ /* 0x000fce0000000f00 */
.L_x_190:
[----:B------:R-:W-:Y:S02]  /*2790*/  IMAD.U32 R6, RZ, RZ, UR5 ;  /* 0x00000005ff067e24 */ /* 0x000fe4000f8e00ff */
[----:B0-----:R-:W-:-:S03]  /*27a0*/  IMAD R4, R17, R16, R14 ;  /* 0x0000001011047224 */ /* 0x001fc600078e020e */
[----:B------:R-:W-:Y:S02]  /*27b0*/  LEA R25, R6, R17, 0x4 ;  /* 0x0000001106197211 */ /* 0x000fe400078e20ff */
[----:B------:R-:W-:Y:S02]  /*27c0*/  LEA R9, R4, UR7, 0x2 ;  /* 0x0000000704097c11 */ /* 0x000fe4000f8e10ff */
[----:B------:R-:W-:Y:S02]  /*27d0*/  LEA R25, R25, UR8, 0x2 ;  /* 0x0000000819197c11 */ /* 0x000fe4000f8e10ff */
[----:B------:R-:W-:Y:S01]  /*27e0*/  IADD3 R17, PT, PT, R17, 0x8, RZ ;  /* 0x0000000811117810 */ /* 0x000fe20007ffe0ff */
[----:B------:R-:W-:Y:S01]  /*27f0*/  IMAD R27, R16, 0x4, R9 ;  /* 0x00000004101b7824 */ /* 0x000fe200078e0209 */
[----:B------:R-:W-:Y:S02]  /*2800*/  LDS R8, [R9] ;  /* 0x0000000009087984 */ /* 0x000fe40000000800 */
[----:B------:R-:W-:-:S02]  /*2810*/  ISETP.NE.AND P1, PT, R17, UR22, PT ;  /* 0x0000001611007c0c */ /* 0x000fc4000bf25270 */
[----:B------:R-:W0:Y:S01]  /*2820*/  LDS.128 R4, [R25] ;  /* 0x0000000019047984 */ /* 0x000e220000000c00 */
[----:B------:R-:W-:-:S03]  /*2830*/  LEA R19, R16, R27, 0x2 ;  /* 0x0000001b10137211 */ /* 0x000fc600078e10ff */
[----:B------:R-:W1:Y:S02]  /*2840*/  LDS R24, [R27] ;  /* 0x000000001b187984 */ /* 0x000e640000000800 */
[C---:B------:R-:W-:Y:S02]  /*2850*/  IMAD R31, R16.reuse, 0x4, R19 ;  /* 0x00000004101f7824 */ /* 0x040fe400078e0213 */
[----:B------:R-:W2:Y:S03]  /*2860*/  LDS R19, [R19] ;  /* 0x0000000013137984 */ /* 0x000ea60000000800 */
[C---:B------:R-:W-:Y:S01]  /*2870*/  LEA R33, R16.reuse, R31, 0x2 ;  /* 0x0000001f10217211 */ /* 0x040fe200078e10ff */
[----:B------:R-:W3:Y:S04]  /*2880*/  LDS R18, [R31] ;  /* 0x000000001f127984 */ /* 0x000ee80000000800 */
[----:B------:R-:W-:Y:S01]  /*2890*/  IMAD R35, R16, 0x4, R33 ;  /* 0x0000000410237824 */ /* 0x000fe200078e0221 */
[----:B------:R-:W-:Y:S01]  /*28a0*/  LDS R23, [R33] ;  /* 0x0000000021177984 */ /* 0x000fe20000000800 */
[----:B0-----:R-:W-:-:S03]  /*28b0*/  FFMA R4, R4, R8, R11 ;  /* 0x0000000804047223 */ /* 0x001fc6000000000b */
[----:B------:R-:W0:Y:S01]  /*28c0*/  LDS.128 R8, [R25+0x10] ;  /* 0x0000100019087984 */ /* 0x000e220000000c00 */
[----:B-1----:R-:W-:Y:S01]  /*28d0*/  FFMA R29, R5, R24, R4 ;  /* 0x00000018051d7223 */ /* 0x002fe20000000004 */
[----:B------:R-:W-:Y:S02]  /*28e0*/  LEA R5, R16, R35, 0x2 ;  /* 0x0000002310057211 */ /* 0x000fe400078e10ff */
[----:B------:R-:W1:Y:S01]  /*28f0*/  LDS R24, [R35] ;  /* 0x0000000023187984 */ /* 0x000e620000000800 */
[----:B--2---:R-:W-:Y:S02]  /*2900*/  FFMA R6, R6, R19, R29 ;  /* 0x0000001306067223 */ /* 0x004fe4000000001d */
[----:B------:R-:W-:Y:S02]  /*2910*/  IMAD R4, R16, 0x4, R5 ;  /* 0x0000000410047824 */ /* 0x000fe400078e0205 */
[----:B------:R-:W2:Y:S01]  /*2920*/  LDS R5, [R5] ;  /* 0x0000000005057984 */ /* 0x000ea20000000800 */
[----:B---3--:R-:W-:-:S03]  /*2930*/  FFMA R7, R7, R18, R6 ;  /* 0x0000001207077223 */ /* 0x008fc60000000006 */
[----:B------:R-:W3:Y:S01]  /*2940*/  LDS R4, [R4] ;  /* 0x0000000004047984 */ /* 0x000ee20000000800 */
[----:B0-----:R-:W-:-:S04]  /*2950*/  FFMA R8, R8, R23, R7 ;  /* 0x0000001708087223 */ /* 0x001fc80000000007 */
[----:B-1----:R-:W-:-:S04]  /*2960*/  FFMA R9, R9, R24, R8 ;  /* 0x0000001809097223 */ /* 0x002fc80000000008 */
[----:B--2---:R-:W-:-:S04]  /*2970*/  FFMA R10, R10, R5, R9 ;  /* 0x000000050a0a7223 */ /* 0x004fc80000000009 */
[----:B---3--:R-:W-:Y:S01]  /*2980*/  FFMA R11, R11, R4, R10 ;  /* 0x000000040b0b7223 */ /* 0x008fe2000000000a */
[----:B------:R-:W-:Y:S06]  /*2990*/  @P1 BRA `(.L_x_190) ;  /* 0xfffffffc007c1947 */ /* 0x000fec000383ffff */
[----:B------:R-:W-:-:S07]  /*29a0*/  IMAD.U32 R9, RZ, RZ, UR22 ;  /* 0x00000016ff097e24 */ /* 0x000fce000f8e00ff */
.L_x_189:
[----:B------:R-:W-:-:S13]  /*29b0*/  ISETP.NE.AND P1, PT, R13, RZ, PT ;  /* 0x000000ff0d00720c */ /* 0x000fda0003f25270 */
[----:B------:R-:W-:Y:S05]  /*29c0*/  @!P1 BRA `(.L_x_188) ;  /* 0x0000000000c89947 */ /* 0x000fea0003800000 */
[----:B------:R-:W-:-:S04]  /*29d0*/  ULOP3.LUT UR11, UR9, 0x3, URZ, 0xc0, !UPT ;  /* 0x00000003090b7892 */ /* 0x000fc8000f8ec0ff */
[----:B------:R-:W-:Y:S01]  /*29e0*/  UISETP.NE.AND UP0, UPT, UR11, URZ, UPT ;  /* 0x000000ff0b00728c */ /* 0x000fe2000bf05270 */
[----:B------:R-:W-:Y:S10]  /*29f0*/  @!P0 BRA `(.L_x_191) ;  /* 0x0000000000508947 */ /* 0x000ff40003800000 */
[----:B------:R-:W0:Y:S01]  /*2a00*/  LDC R19, c[0x0][0x3b0] ;  /* 0x0000ec00ff137b82 */ /* 0x000e220000000800 */
[----:B------:R-:W-:-:S05]  /*2a10*/  MOV R4, UR5 ;  /* 0x0000000500047c02 */ /* 0x000fca0008000f00 */
[----:B------:R-:W-:-:S05]  /*2a20*/  IMAD R4, R4, 0x10, R9 ;  /* 0x0000001004047824 */ /* 0x000fca00078e0209 */
[----:B------:R-:W-:-:S05]  /*2a30*/  LEA R8, R4, UR8, 0x2 ;  /* 0x0000000804087c11 */ /* 0x000fca000f8e10ff */
[----:B------:R-:W-:Y:S01]  /*2a40*/  LDS.64 R6, [R8+0x8] ;  /* 0x0000080008067984 */ /* 0x000fe20000000a00 */
[C---:B0-----:R-:W-:Y:S02]  /*2a50*/  IMAD R5, R9.reuse, R19, R14 ;  /* 0x0000001309057224 */ /* 0x041fe400078e020e */
[----:B------:R-:W-:-:S03]  /*2a60*/  VIADD R9, R9, 0x4 ;  /* 0x0000000409097836 */ /* 0x000fc60000000000 */
[----:B------:R-:W-:Y:S02]  /*2a70*/  LEA R10, R5, UR7, 0x2 ;  /* 0x00000007050a7c11 */ /* 0x000fe4000f8e10ff */
[----:B------:R-:W-:Y:S02]  /*2a80*/  LDS.64 R4, [R8] ;  /* 0x0000000008047984 */ /* 0x000fe40000000a00 */
[C---:B------:R-:W-:Y:S02]  /*2a90*/  LEA R17, R19.reuse, R10, 0x2 ;  /* 0x0000000a13117211 */ /* 0x040fe400078e10ff */
[----:B------:R-:W0:Y:S03]  /*2aa0*/  LDS R16, [R10] ;  /* 0x000000000a107984 */ /* 0x000e260000000800 */
[C---:B------:R-:W-:Y:S02]  /*2ab0*/  IMAD R18, R19.reuse, 0x4, R17 ;  /* 0x0000000413127824 */ /* 0x040fe400078e0211 */
[----:B------:R-:W1:Y:S03]  /*2ac0*/  LDS R17, [R17] ;  /* 0x0000000011117984 */ /* 0x000e660000000800 */
[----:B------:R-:W-:-:S02]  /*2ad0*/  LEA R19, R19, R18, 0x2 ;  /* 0x0000001213137211 */ /* 0x000fc400078e10ff */
[----:B------:R-:W2:Y:S04]  /*2ae0*/  LDS R18, [R18] ;  /* 0x0000000012127984 */ /* 0x000ea80000000800 */
[----:B------:R-:W3:Y:S01]  /*2af0*/  LDS R19, [R19] ;  /* 0x0000000013137984 */ /* 0x000ee20000000800 */
[----:B0-----:R-:W-:-:S04]  /*2b00*/  FFMA R4, R4, R16, R11 ;  /* 0x0000001004047223 */ /* 0x001fc8000000000b */
[----:B-1----:R-:W-:-:S04]  /*2b10*/  FFMA R5, R17, R5, R4 ;  /* 0x0000000511057223 */ /* 0x002fc80000000004 */
[----:B--2---:R-:W-:-:S04]  /*2b20*/  FFMA R6, R6, R18, R5 ;  /* 0x0000001206067223 */ /* 0x004fc80000000005 */
[----:B---3--:R-:W-:-:S07]  /*2b30*/  FFMA R11, R19, R7, R6 ;  /* 0x00000007130b7223 */ /* 0x008fce0000000006 */
.L_x_191:
[----:B------:R-:W-:Y:S05]  /*2b40*/  BRA.U !UP0, `(.L_x_188) ;  /* 0x0000000108687547 */ /* 0x000fea000b800000 */
[----:B------:R-:W-:Y:S02]  /*2b50*/  UISETP.NE.AND UP0, UPT, UR11, 0x1, UPT ;  /* 0x000000010b00788c */ /* 0x000fe4000bf05270 */
[----:B------:R-:W-:-:S07]  /*2b60*/  ULOP3.LUT UP1, URZ, UR9, 0x1, URZ, 0xc0, !UPT ;  /* 0x0000000109ff7892 */ /* 0x000fce000f82c0ff */
[----:B------:R-:W-:Y:S05]  /*2b70*/  BRA.U !UP0, `(.L_x_192) ;  /* 0x0000000108347547 */ /* 0x000fea000b800000 */
[----:B------:R-:W0:Y:S01]  /*2b80*/  LDC R5, c[0x0][0x3b0] ;  /* 0x0000ec00ff057b82 */ /* 0x000e220000000800 */
[----:B------:R-:W-:-:S05]  /*2b90*/  MOV R4, UR5 ;  /* 0x0000000500047c02 */ /* 0x000fca0008000f00 */
[----:B------:R-:W-:-:S05]  /*2ba0*/  IMAD R4, R4, 0x10, R9 ;  /* 0x0000001004047824 */ /* 0x000fca00078e0209 */
[----:B------:R-:W-:Y:S01]  /*2bb0*/  LEA R4, R4, UR8, 0x2 ;  /* 0x0000000804047c11 */ /* 0x000fe2000f8e10ff */
[C---:B0-----:R-:W-:Y:S02]  /*2bc0*/  IMAD R6, R9.reuse, R5, R14 ;  /* 0x0000000509067224 */ /* 0x041fe400078e020e */
[----:B------:R-:W-:-:S03]  /*2bd0*/  VIADD R9, R9, 0x2 ;  /* 0x0000000209097836 */ /* 0x000fc60000000000 */
[----:B------:R-:W-:-:S04]  /*2be0*/  LEA R6, R6, UR7, 0x2 ;  /* 0x0000000706067c11 */ /* 0x000fc8000f8e10ff */
[----:B------:R-:W-:Y:S02]  /*2bf0*/  LEA R7, R5, R6, 0x2 ;  /* 0x0000000605077211 */ /* 0x000fe400078e10ff */
[----:B------:R-:W-:Y:S04]  /*2c00*/  LDS R6, [R6] ;  /* 0x0000000006067984 */ /* 0x000fe80000000800 */
[----:B------:R-:W0:Y:S04]  /*2c10*/  LDS.64 R4, [R4] ;  /* 0x0000000004047984 */ /* 0x000e280000000a00 */
[----:B------:R-:W1:Y:S01]  /*2c20*/  LDS R7, [R7] ;  /* 0x0000000007077984 */ /* 0x000e620000000800 */
[----:B0-----:R-:W-:-:S04]  /*2c30*/  FFMA R8, R4, R6, R11 ;  /* 0x0000000604087223 */ /* 0x001fc8000000000b */
[----:B-1----:R-:W-:-:S07]  /*2c40*/  FFMA R11, R7, R5, R8 ;  /* 0x00000005070b7223 */ /* 0x002fce0000000008 */
.L_x_192:
[----:B------:R-:W-:Y:S05]  /*2c50*/  BRA.U !UP1, `(.L_x_188) ;  /* 0x0000000109247547 */ /* 0x000fea000b800000 */
[----:B------:R-:W0:Y:S01]  /*2c60*/  LDCU UR11, c[0x0][0x3b0] ;  /* 0x00007600ff0b77ac */ /* 0x000e220008000800 */
[----:B------:R-:W-:-:S05]  /*2c70*/  MOV R4, UR5 ;  /* 0x0000000500047c02 */ /* 0x000fca0008000f00 */
[----:B------:R-:W-:-:S05]  /*2c80*/  IMAD R4, R4, 0x10, R9 ;  /* 0x0000001004047824 */ /* 0x000fca00078e0209 */
[----:B------:R-:W-:-:S06]  /*2c90*/  LEA R4, R4, UR8, 0x2 ;  /* 0x0000000804047c11 */ /* 0x000fcc000f8e10ff */
[----:B------:R-:W-:Y:S01]  /*2ca0*/  LDS R4, [R4] ;  /* 0x0000000004047984 */ /* 0x000fe20000000800 */
[----:B0-----:R-:W-:-:S05]  /*2cb0*/  IMAD R9, R9, UR11, R14 ;  /* 0x0000000b09097c24 */ /* 0x001fca000f8e020e */
[----:B------:R-:W-:-:S06]  /*2cc0*/  LEA R9, R9, UR7, 0x2 ;  /* 0x0000000709097c11 */ /* 0x000fcc000f8e10ff */
[----:B------:R-:W0:Y:S02]  /*2cd0*/  LDS R9, [R9] ;  /* 0x0000000009097984 */ /* 0x000e240000000800 */
[----:B0-----:R-:W-:-:S07]  /*2ce0*/  FFMA R11, R4, R9, R11 ;  /* 0x00000009040b7223 */ /* 0x001fce000000000b */
.L_x_188:
[----:B------:R-:W0:Y:S01]  /*2cf0*/  LDC.64 R4, c[0x0][0x398] ;  /* 0x0000e600ff047b82 */ /* 0x000e220000000a00 */
[----:B------:R-:W-:Y:S01]  /*2d00*/  ISETP.NE.AND P1, PT, RZ, UR4, PT ;  /* 0x00000004ff007c0c */ /* 0x000fe2000bf25270 */
[----:B------:R-:W1:Y:S01]  /*2d10*/  LDCU UR11, c[0x0][0x3b0] ;  /* 0x00007600ff0b77ac */ /* 0x000e620008000800 */
[----:B------:R-:W-:-:S05]  /*2d20*/  IADD3 R7, PT, PT, R15, R14, RZ ;  /* 0x0000000e0f077210 */ /* 0x000fca0007ffe0ff */
[----:B0-----:R-:W-:-:S06]  /*2d30*/  IMAD.WIDE R4, R7, 0x4, R4 ;  /* 0x0000000407047825 */ /* 0x001fcc00078e0204 */
[----:B------:R3:W-:Y:S04]  /*2d40*/  @!P1 STG.E desc[UR14][R4.64], R11 ;  /* 0x0000000b04009986 */ /* 0x0007e8000c10190e */
[----:B------:R-:W4:Y:S01]  /*2d50*/  @P1 LDG.E R6, desc[UR14][R4.64] ;  /* 0x0000000e04061981 */ /* 0x000f22000c1e1900 */
[----:B------:R-:W-:Y:S02]  /*2d60*/  VIADD R14, R14, UR20 ;  /* 0x000000140e0e7c36 */ /* 0x000fe40008000000 */
[----:B----4-:R-:W-:-:S05]  /*2d70*/  @P1 FADD R7, R11, R6 ;  /* 0x000000060b071221 */ /* 0x010fca0000000000 */
[----:B------:R3:W-:Y:S01]  /*2d80*/  @P1 STG.E desc[UR14][R4.64], R7 ;  /* 0x0000000704001986 */ /* 0x0007e2000c10190e */
[----:B-1----:R-:W-:-:S13]  /*2d90*/  ISETP.GE.AND P1, PT, R14, UR11, PT ;  /* 0x0000000b0e007c0c */ /* 0x002fda000bf26270 */
[----:B---3--:R-:W-:Y:S05]  /*2da0*/  @!P1 BRA `(.L_x_193) ;  /* 0xfffffff800509947 */ /* 0x008fea000383ffff */
.L_x_187:
[----:B------:R-:W-:Y:S05]  /*2db0*/  BSYNC.RECONVERGENT B0 ;  /* 0x0000000000007941 */ /* 0x000fea0003800200 */
.L_x_186:
[----:B------:R-:W1:Y:S01]  /*2dc0*/  LDCU UR10, c[0x0][0x3a8] ;  /* 0x00007500ff0a77ac */ /* 0x000e620008000800 */
[----:B------:R-:W-:Y:S02]  /*2dd0*/  UIADD3 UR5, UPT, UPT, UR5, 0x1, URZ ;  /* 0x0000000105057890 */ /* 0x000fe4000fffe0ff */
[----:B-1----:R-:W-:-:S04]  /*2de0*/  UIADD3 UR10, UPT, UPT, -UR6, UR10, URZ ;  /* 0x0000000a060a7290 */ /* 0x002fc8000fffe1ff */
[----:B------:R-:W-:-:S04]  /*2df0*/  UISETP.LT.AND UP0, UPT, UR10, 0x4, UPT ;  /* 0x000000040a00788c */ /* 0x000fc8000bf01270 */
[----:B------:R-:W-:-:S04]  /*2e00*/  USEL UR10, UR10, 0x4, UP0 ;  /* 0x000000040a0a7887 */ /* 0x000fc80008000000 */
[----:B------:R-:W-:-:S04]  /*2e10*/  UISETP.LT.AND UP0, UPT, UR10, 0x1, UPT ;  /* 0x000000010a00788c */ /* 0x000fc8000bf01270 */
[----:B------:R-:W-:-:S04]  /*2e20*/  USEL UR10, UR10, 0x1, !UP0 ;  /* 0x000000010a0a7887 */ /* 0x000fc8000c000000 */
[----:B------:R-:W-:Y:S01]  /*2e30*/  UISETP.NE.AND UP0, UPT, UR5, UR10, UPT ;  /* 0x0000000a0500728c */ /* 0x000fe2000bf05270 */
[----:B------:R-:W-:Y:S08]  /*2e40*/  BAR.SYNC.DEFER_BLOCKING 0x0 ;  /* 0x0000000000007b1d */ /* 0x000ff00000010000 */
[----:B------:R-:W-:Y:S05]  /*2e50*/  BRA.U UP0, `(.L_x_194) ;  /* 0xffffffd900987547 */ /* 0x000fea000b83ffff */
.L_x_150:
[----:B------:R-:W3:Y:S01]  /*2e60*/  LDCU UR5, c[0x0][0x3ac] ;  /* 0x00007580ff0577ac */ /* 0x000ee20008000800 */
[----:B------:R-:W-:Y:S02]  /*2e70*/  UIADD3 UR4, UPT, UPT, UR4, 0x10, URZ ;  /* 0x0000001004047890 */ /* 0x000fe4000fffe0ff */
[----:B------:R-:W-:Y:S02]  /*2e80*/  UIADD3 UR13, UPT, UPT, UR13, -0x10, URZ ;  /* 0xfffffff00d0d7890 */ /* 0x000fe4000fffe0ff */
[----:B---3--:R-:W-:-:S09]  /*2e90*/  UISETP.GE.AND UP0, UPT, UR4, UR5, UPT ;  /* 0x000000050400728c */ /* 0x008fd2000bf06270 */
[----:B------:R-:W-:Y:S05]  /*2ea0*/  BRA.U !UP0, `(.L_x_195) ;  /* 0xffffffd108dc7547 */ /* 0x000fea000b83ffff */
[----:B------:R-:W-:Y:S05]  /*2eb0*/  EXIT ;  /* 0x000000000000794d */ /* 0x000fea0003800000 */
.L_x_175:
[----:B------:R-:W-:Y:S01]  /*2ec0*/  HFMA2 R18, -RZ, RZ, 0, 1.847743988037109375e-06 ;  /* 0x0000001fff127431 */ /* 0x000fe200000001ff */
[----:B--2---:R-:W-:Y:S01]  /*2ed0*/  MOV R16, R5 ;  /* 0x0000000500107202 */ /* 0x004fe20000000f00 */
[----:B------:R-:W-:Y:S02]  /*2ee0*/  IMAD.MOV.U32 R15, RZ, RZ, 0x10 ;  /* 0x00000010ff0f7424 */ /* 0x000fe400078e00ff */
[----:B------:R-:W-:-:S07]  /*2ef0*/  IMAD.MOV.U32 R13, RZ, RZ, -0x1 ;  /* 0xffffffffff0d7424 */ /* 0x000fce00078e00ff */
[----:B01----:R-:W-:Y:S05]  /*2f00*/  WARPSYNC.COLLECTIVE R13, `(.L_x_196) ;  /* 0x000000000d087348 */ /* 0x003fea0003c00000 */
[----:B------:R2:W3:Y:S02]  /*2f10*/  SHFL.BFLY P4, R10, R16, R15, R18 ;  /* 0x0c00000f100a7389 */ /* 0x0004e40000080012 */
[----:B0123--:R-:W-:Y:S05]  /*2f20*/  ENDCOLLECTIVE ;  /* 0x000000000000791b */ /* 0x00ffea0003800000 */
.L_x_196:
[----:B------:R-:W-:Y:S01]  /*2f30*/  HFMA2 R15, -RZ, RZ, 0, 4.76837158203125e-07 ;  /* 0x00000008ff0f7431 */ /* 0x000fe200000001ff */
[----:B------:R-:W-:-:S04]  /*2f40*/  MOV R6, R10 ;  /* 0x0000000a00067202 */ /* 0x000fc80000000f00 */
[----:B------:R-:W-:-:S05]  /*2f50*/  FMNMX R6, R6, R5, !PT ;  /* 0x0000000506067209 */ /* 0x000fca0007800000 */
[----:B------:R-:W-:-:S07]  /*2f60*/  IMAD.MOV.U32 R16, RZ, RZ, R6 ;  /* 0x000000ffff107224 */ /* 0x000fce00078e0006 */
[----:B------:R-:W-:Y:S05]  /*2f70*/  WARPSYNC.COLLECTIVE R13, `(.L_x_197) ;  /* 0x000000000d087348 */ /* 0x000fea0003c00000 */
[----:B------:R0:W1:Y:S02]  /*2f80*/  SHFL.BFLY P4, R10, R16, R15, R18 ;  /* 0x0c00000f100a7389 */ /* 0x0000640000080012 */
[----:B01----:R-:W-:Y:S05]  /*2f90*/  ENDCOLLECTIVE ;  /* 0x000000000000791b */ /* 0x003fea0003800000 */
.L_x_197:
[----:B------:R-:W-:Y:S02]  /*2fa0*/  IMAD.MOV.U32 R15, RZ, RZ, 0x4 ;  /* 0x00000004ff0f7424 */ /* 0x000fe400078e00ff */
[----:B------:R-:W-:-:S05]  /*2fb0*/  IMAD.MOV.U32 R7, RZ, RZ, R10 ;  /* 0x000000ffff077224 */ /* 0x000fca00078e000a */
[----:B------:R-:W-:-:S04]  /*2fc0*/  FMNMX R7, R6, R7, !PT ;  /* 0x0000000706077209 */ /* 0x000fc80007800000 */
[----:B------:R-:W-:-:S07]  /*2fd0*/  MOV R16, R7 ;  /* 0x0000000700107202 */ /* 0x000fce0000000f00 */
[----:B------:R-:W-:Y:S05]  /*2fe0*/  WARPSYNC.COLLECTIVE R13, `(.L_x_198) ;  /* 0x000000000d087348 */ /* 0x000fea0003c00000 */
[----:B------:R0:W1:Y:S02]  /*2ff0*/  SHFL.BFLY P4, R10, R16, R15, R18 ;  /* 0x0c00000f100a7389 */ /* 0x0000640000080012 */
[----:B01----:R-:W-:Y:S05]  /*3000*/  ENDCOLLECTIVE ;  /* 0x000000000000791b */ /* 0x003fea0003800000 */
.L_x_198:
[----:B------:R-:W-:Y:S01]  /*3010*/  HFMA2 R15, -RZ, RZ, 0, 1.1920928955078125e-07 ;  /* 0x00000002ff0f7431 */ /* 0x000fe200000001ff */
[----:B------:R-:W-:-:S04]  /*3020*/  MOV R8, R10 ;  /* 0x0000000a00087202 */ /* 0x000fc80000000f00 */
[----:B------:R-:W-:-:S05]  /*3030*/  FMNMX R8, R7, R8, !PT ;  /* 0x0000000807087209 */ /* 0x000fca0007800000 */
[----:B------:R-:W-:-:S07]  /*3040*/  IMAD.MOV.U32 R16, RZ, RZ, R8 ;  /* 0x000000ffff107224 */ /* 0x000fce00078e0008 */
[----:B------:R-:W-:Y:S05]  /*3050*/  WARPSYNC.COLLECTIVE R13, `(.L_x_199) ;  /* 0x000000000d087348 */ /* 0x000fea0003c00000 */
[----:B------:R0:W1:Y:S02]  /*3060*/  SHFL.BFLY P4, R10, R16, R15, R18 ;  /* 0x0c00000f100a7389 */ /* 0x0000640000080012 */
[----:B01----:R-:W-:Y:S05]  /*3070*/  ENDCOLLECTIVE ;  /* 0x000000000000791b */ /* 0x003fea0003800000 */
.L_x_199:
[----:B------:R-:W-:Y:S02]  /*3080*/  IMAD.MOV.U32 R15, RZ, RZ, 0x1 ;  /* 0x00000001ff0f7424 */ /* 0x000fe400078e00ff */
[----:B------:R-:W-:-:S05]  /*3090*/  IMAD.MOV.U32 R9, RZ, RZ, R10 ;  /* 0x000000ffff097224 */ /* 0x000fca00078e000a */
[----:B------:R-:W-:-:S04]  /*30a0*/  FMNMX R9, R8, R9, !PT ;  /* 0x0000000908097209 */ /* 0x000fc80007800000 */
[----:B------:R-:W-:-:S07]  /*30b0*/  MOV R16, R9 ;  /* 0x0000000900107202 */ /* 0x000fce0000000f00 */
[----:B------:R-:W-:Y:S05]  /*30c0*/  WARPSYNC.COLLECTIVE R13, `(.L_x_200) ;  /* 0x000000000d087348 */ /* 0x000fea0003c00000 */
[----:B------:R0:W1:Y:S02]  /*30d0*/  SHFL.BFLY P4, R10, R16, R15, R18 ;  /* 0x0c00000f100a7389 */ /* 0x0000640000080012 */
[----:B01----:R-:W-:Y:S05]  /*30e0*/  ENDCOLLECTIVE ;  /* 0x000000000000791b */ /* 0x003fea0003800000 */
.L_x_200:
[----:B------:R-:W-:Y:S05]  /*30f0*/  BRA `(.L_x_201) ;  /* 0xffffffec00bc7947 */ /* 0x000fea000383ffff */
.L_x_180:
[----:B------:R-:W-:Y:S01]  /*3100*/  HFMA2 R18, -RZ, RZ, 0, 1.847743988037109375e-06 ;  /* 0x0000001fff127431 */ /* 0x000fe200000001ff */
[----:B-1----:R-:W-:Y:S01]  /*3110*/  MOV R16, R4 ;  /* 0x0000000400107202 */ /* 0x002fe20000000f00 */
[----:B------:R-:W-:Y:S02]  /*3120*/  IMAD.MOV.U32 R15, RZ, RZ, 0x10 ;  /* 0x00000010ff0f7424 */ /* 0x000fe400078e00ff */
[----:B------:R-:W-:-:S07]  /*3130*/  IMAD.MOV.U32 R13, RZ, RZ, -0x1 ;  /* 0xffffffffff0d7424 */ /* 0x000fce00078e00ff */
[----:B0-----:R-:W-:Y:S05]  /*3140*/  WARPSYNC.COLLECTIVE R13, `(.L_x_202) ;  /* 0x000000000d087348 */ /* 0x001fea0003c00000 */
[----:B------:R1:W2:Y:S02]  /*3150*/  SHFL.BFLY P4, R10, R16, R15, R18 ;  /* 0x0c00000f100a7389 */ /* 0x0002a40000080012 */
[----:B012---:R-:W-:Y:S05]  /*3160*/  ENDCOLLECTIVE ;  /* 0x000000000000791b */ /* 0x007fea0003800000 */
.L_x_202:
[----:B------:R-:W-:Y:S01]  /*3170*/  HFMA2 R15, -RZ, RZ, 0, 4.76837158203125e-07 ;  /* 0x00000008ff0f7431 */ /* 0x000fe200000001ff */
[----:B------:R-:W-:-:S05]  /*3180*/  MOV R5, R10 ;  /* 0x0000000a00057202 */ /* 0x000fca0000000f00 */
[----:B------:R-:W-:-:S04]  /*3190*/  FADD R5, R5, R4 ;  /* 0x0000000405057221 */ /* 0x000fc80000000000 */
[----:B------:R-:W-:-:S07]  /*31a0*/  IMAD.MOV.U32 R16, RZ, RZ, R5 ;  /* 0x000000ffff107224 */ /* 0x000fce00078e0005 */
[----:B------:R-:W-:Y:S05]  /*31b0*/  WARPSYNC.COLLECTIVE R13, `(.L_x_203) ;  /* 0x000000000d087348 */ /* 0x000fea0003c00000 */
[----:B------:R0:W1:Y:S02]  /*31c0*/  SHFL.BFLY P4, R10, R16, R15, R18 ;  /* 0x0c00000f100a7389 */ /* 0x0000640000080012 */
[----:B01----:R-:W-:Y:S05]  /*31d0*/  ENDCOLLECTIVE ;  /* 0x000000000000791b */ /* 0x003fea0003800000 */
.L_x_203:
[----:B------:R-:W-:Y:S02]  /*31e0*/  IMAD.MOV.U32 R15, RZ, RZ, 0x4 ;  /* 0x00000004ff0f7424 */ /* 0x000fe400078e00ff */
[----:B------:R-:W-:-:S04]  /*31f0*/  IMAD.MOV.U32 R6, RZ, RZ, R10 ;  /* 0x000000ffff067224 */ /* 0x000fc800078e000a */
[----:B------:R-:W-:-:S05]  /*3200*/  FADD R6, R5, R6 ;  /* 0x0000000605067221 */ /* 0x000fca0000000000 */
[----:B------:R-:W-:-:S07]  /*3210*/  MOV R16, R6 ;  /* 0x0000000600107202 */ /* 0x000fce0000000f00 */
[----:B------:R-:W-:Y:S05]  /*3220*/  WARPSYNC.COLLECTIVE R13, `(.L_x_204) ;  /* 0x000000000d087348 */ /* 0x000fea0003c00000 */
[----:B------:R0:W1:Y:S02]  /*3230*/  SHFL.BFLY P4, R10, R16, R15, R18 ;  /* 0x0c00000f100a7389 */ /* 0x0000640000080012 */
[----:B01----:R-:W-:Y:S05]  /*3240*/  ENDCOLLECTIVE ;  /* 0x000000000000791b */ /* 0x003fea0003800000 */
.L_x_204:
[----:B------:R-:W-:Y:S01]  /*3250*/  HFMA2 R15, -RZ, RZ, 0, 1.1920928955078125e-07 ;  /* 0x00000002ff0f7431 */ /* 0x000fe200000001ff */
[----:B------:R-:W-:-:S05]  /*3260*/  MOV R7, R10 ;  /* 0x0000000a00077202 */ /* 0x000fca0000000f00 */
[----:B------:R-:W-:-:S04]  /*3270*/  FADD R7, R6, R7 ;  /* 0x0000000706077221 */ /* 0x000fc80000000000 */
[----:B------:R-:W-:-:S07]  /*3280*/  IMAD.MOV.U32 R16, RZ, RZ, R7 ;  /* 0x000000ffff107224 */ /* 0x000fce00078e0007 */
[----:B------:R-:W-:Y:S05]  /*3290*/  WARPSYNC.COLLECTIVE R13, `(.L_x_205) ;  /* 0x000000000d087348 */ /* 0x000fea0003c00000 */
[----:B------:R0:W1:Y:S02]  /*32a0*/  SHFL.BFLY P4, R10, R16, R15, R18 ;  /* 0x0c00000f100a7389 */ /* 0x0000640000080012 */
[----:B01----:R-:W-:Y:S05]  /*32b0*/  ENDCOLLECTIVE ;  /* 0x000000000000791b */ /* 0x003fea0003800000 */
.L_x_205:
[----:B------:R-:W-:Y:S01]  /*32c0*/  HFMA2 R15, -RZ, RZ, 0, 5.9604644775390625e-08 ;  /* 0x00000001ff0f7431 */ /* 0x000fe200000001ff */
[----:B------:R-:W-:-:S05]  /*32d0*/  MOV R8, R10 ;  /* 0x0000000a00087202 */ /* 0x000fca0000000f00 */
[----:B------:R-:W-:-:S04]  /*32e0*/  FADD R8, R7, R8 ;  /* 0x0000000807087221 */ /* 0x000fc80000000000 */
[----:B------:R-:W-:-:S07]  /*32f0*/  IMAD.MOV.U32 R16, RZ, RZ, R8 ;  /* 0x000000ffff107224 */ /* 0x000fce00078e0008 */
[----:B------:R-:W-:Y:S05]  /*3300*/  WARPSYNC.COLLECTIVE R13, `(.L_x_206) ;  /* 0x000000000d087348 */ /* 0x000fea0003c00000 */
[----:B------:R0:W1:Y:S02]  /*3310*/  SHFL.BFLY P4, R10, R16, R15, R18 ;  /* 0x0c00000f100a7389 */ /* 0x0000640000080012 */
[----:B01----:R-:W-:Y:S05]  /*3320*/  ENDCOLLECTIVE ;  /* 0x000000000000791b */ /* 0x003fea0003800000 */
.L_x_206:
[----:B------:R-:W-:Y:S01]  /*3330*/  MOV R11, R10 ;  /* 0x0000000a000b7202 */ /* 0x000fe20000000f00 */
[----:B------:R-:W-:Y:S06]  /*3340*/  BRA `(.L_x_207) ;  /* 0xfffffff0002c7947 */ /* 0x000fec000383ffff */
        .weak           $__internal_2_$__cuda_sm3x_div_rn_noftz_f32_slowpath
        .type           $__internal_2_$__cuda_sm3x_div_rn_noftz_f32_slowpath,@function
        .size           $__internal_2_$__cuda_sm3x_div_rn_noftz_f32_slowpath,(.L_x_222 - $__internal_2_$__cuda_sm3x_div_rn_noftz_f32_slowpath)
$__internal_2_$__cuda_sm3x_div_rn_noftz_f32_slowpath:
[--C-:B------:R-:W-:Y:S01]  /*3350*/  SHF.R.U32.HI R9, RZ, 0x17, R5.reuse ;  /* 0x00000017ff097819 */ /* 0x100fe20000011605 */
[----:B------:R-:W-:Y:S01]  /*3360*/  BSSY.RECONVERGENT B2, `(.L_x_208) ;  /* 0x0000064000027945 */ /* 0x000fe20003800200 */
[----:B------:R-:W-:Y:S01]  /*3370*/  SHF.R.U32.HI R11, RZ, 0x17, R4 ;  /* 0x00000017ff0b7819 */ /* 0x000fe20000011604 */
        /* <DEDUP_REMOVED lines=8> */
[----:B------:R-:W-:Y:S01]  /*3400*/  @!P0 MOV R11, RZ ;  /* 0x000000ff000b8202 */ /* 0x000fe20000000f00 */
        /* <DEDUP_REMOVED lines=24> */
.L_x_209:
[----:B------:R-:W-:Y:S01]  /*3590*/  LEA R15, R9, 0xc0800000, 0x17 ;  /* 0xc0800000090f7811 */ /* 0x000fe200078eb8ff */
[----:B------:R-:W-:Y:S01]  /*35a0*/  VIADD R18, R18, 0xffffff81 ;  /* 0xffffff8112127836 */ /* 0x000fe20000000000 */
[----:B------:R-:W-:Y:S02]  /*35b0*/  BSSY.RECONVERGENT B3, `(.L_x_214) ;  /* 0x0000035000037945 */ /* 0x000fe40003800200 */
[----:B------:R-:W-:Y:S01]  /*35c0*/  IADD3 R15, PT, PT, -R15, R16, RZ ;  /* 0x000000100f0f7210 */ /* 0x000fe20007ffe1ff */
[C---:B------:R-:W-:Y:S01]  /*35d0*/  IMAD R4, R18.reuse, -0x800000, R13 ;  /* 0xff80000012047824 */ /* 0x040fe200078e020d */
[----:B------:R-:W-:Y:S02]  /*35e0*/  IADD3 R18, PT, PT, R18, 0x7f, -R9 ;  /* 0x0000007f12127810 */ /* 0x000fe40007ffe809 */
[----:B------:R-:W0:Y:S01]  /*35f0*/  MUFU.RCP R16, R15 ;  /* 0x0000000f00107308 */ /* 0x000e220000001000 */
[----:B------:R-:W-:Y:S01]  /*3600*/  FADD.FTZ R17, -R15, -RZ ;  /* 0x800000ff0f117221 */ /* 0x000fe20000010100 */
[----:B------:R-:W-:-:S03]  /*3610*/  IADD3 R18, PT, PT, R18, R11, RZ ;  /* 0x0000000b12127210 */ /* 0x000fc60007ffe0ff */
[----:B0-----:R-:W-:-:S04]  /*3620*/  FFMA R19, R16, R17, 1 ;  /* 0x3f80000010137423 */ /* 0x001fc80000000011 */
        /* <DEDUP_REMOVED lines=19> */
[-CC-:B------:R-:W-:Y:S01]  /*3760*/  FFMA.RZ R9, R13, R17.reuse, R16.reuse ;  /* 0x000000110d097223 */ /* 0x180fe2000000c010 */
[C---:B------:R-:W-:Y:S02]  /*3770*/  IADD3 R18, PT, PT, R15.reuse, 0x20, RZ ;  /* 0x000000200f127810 */ /* 0x040fe40007ffe0ff */
[----:B------:R-:W-:Y:S02]  /*3780*/  ISETP.NE.AND P4, PT, R15, RZ, PT ;  /* 0x000000ff0f00720c */ /* 0x000fe40003f85270 */
[----:B------:R-:W-:Y:S01]  /*3790*/  LOP3.LUT R11, R9, 0x7fffff, RZ, 0xc0, !PT ;  /* 0x007fffff090b7812 */ /* 0x000fe200078ec0ff */
[CCC-:B------:R-:W-:Y:S01]  /*37a0*/  FFMA.RP R9, R13.reuse, R17.reuse, R16.reuse ;  /* 0x000000110d097223 */ /* 0x1c0fe20000008010 */
[----:B------:R-:W-:Y:S01]  /*37b0*/  FFMA.RM R16, R13, R17, R16 ;  /* 0x000000110d107223 */ /* 0x000fe20000004010 */
[----:B------:R-:W-:Y:S02]  /*37c0*/  ISETP.NE.AND P1, PT, R15, RZ, PT ;  /* 0x000000ff0f00720c */ /* 0x000fe40003f25270 */
[----:B------:R-:W-:-:S02]  /*37d0*/  LOP3.LUT R11, R11, 0x800000, RZ, 0xfc, !PT ;  /* 0x008000000b0b7812 */ /* 0x000fc400078efcff */
[----:B------:R-:W-:Y:S02]  /*37e0*/  IADD3 R13, PT, PT, -R15, RZ, RZ ;  /* 0x000000ff0f0d7210 */ /* 0x000fe40007ffe1ff */
[----:B------:R-:W-:Y:S02]  /*37f0*/  SHF.L.U32 R18, R11, R18, RZ ;  /* 0x000000120b127219 */ /* 0x000fe400000006ff */
[----:B------:R-:W-:Y:S02]  /*3800*/  FSETP.NEU.FTZ.AND P0, PT, R9, R16, PT ;  /* 0x000000100900720b */ /* 0x000fe40003f1d000 */
[----:B------:R-:W-:Y:S02]  /*3810*/  SEL R16, R13, RZ, P4 ;  /* 0x000000ff0d107207 */ /* 0x000fe40002000000 */
[----:B------:R-:W-:Y:S02]  /*3820*/  ISETP.NE.AND P1, PT, R18, RZ, P1 ;  /* 0x000000ff1200720c */ /* 0x000fe40000f25270 */
[----:B------:R-:W-:-:S02]  /*3830*/  SHF.R.U32.HI R16, RZ, R16, R11 ;  /* 0x00000010ff107219 */ /* 0x000fc4000001160b */
[----:B------:R-:W-:Y:S02]  /*3840*/  PLOP3.LUT P0, PT, P0, P1, PT, 0xf8, 0x8f ;  /* 0x00000000008f781c */ /* 0x000fe40000703f70 */
[----:B------:R-:W-:Y:S02]  /*3850*/  SHF.R.U32.HI R18, RZ, 0x1, R16 ;  /* 0x00000001ff127819 */ /* 0x000fe40000011610 */
[----:B------:R-:W-:-:S04]  /*3860*/  SEL R9, RZ, 0x1, !P0 ;  /* 0x00000001ff097807 */ /* 0x000fc80004000000 */
[----:B------:R-:W-:-:S04]  /*3870*/  LOP3.LUT R9, R9, 0x1, R18, 0xf8, !PT ;  /* 0x0000000109097812 */ /* 0x000fc800078ef812 */
[----:B------:R-:W-:-:S05]  /*3880*/  LOP3.LUT R9, R9, R16, RZ, 0xc0, !PT ;  /* 0x0000001009097212 */ /* 0x000fca00078ec0ff */
[----:B------:R-:W-:-:S05]  /*3890*/  IMAD.IADD R9, R18, 0x1, R9 ;  /* 0x0000000112097824 */ /* 0x000fca00078e0209 */
[----:B------:R-:W-:Y:S01]  /*38a0*/  LOP3.LUT R4, R9, R4, RZ, 0xfc, !PT ;  /* 0x0000000409047212 */ /* 0x000fe200078efcff */
[----:B------:R-:W-:Y:S06]  /*38b0*/  BRA `(.L_x_217) ;  /* 0x0000000000107947 */ /* 0x000fec0003800000 */
.L_x_216:
[----:B------:R-:W-:-:S04]  /*38c0*/  LOP3.LUT R4, R4, 0x80000000, RZ, 0xc0, !PT ;  /* 0x8000000004047812 */ /* 0x000fc800078ec0ff */
[----:B------:R-:W-:Y:S01]  /*38d0*/  LOP3.LUT R4, R4, 0x7f800000, RZ, 0xfc, !PT ;  /* 0x7f80000004047812 */ /* 0x000fe200078efcff */
[----:B------:R-:W-:Y:S06]  /*38e0*/  BRA `(.L_x_217) ;  /* 0x0000000000047947 */ /* 0x000fec0003800000 */
.L_x_215:
[----:B------:R-:W-:-:S07]  /*38f0*/  LEA R4, R18, R4, 0x17 ;  /* 0x0000000412047211 */ /* 0x000fce00078eb8ff */
.L_x_217:
[----:B------:R-:W-:Y:S05]  /*3900*/  BSYNC.RECONVERGENT B3 ;  /* 0x0000000000037941 */ /* 0x000fea0003800200 */
.L_x_214:
[----:B------:R-:W-:Y:S05]  /*3910*/  BRA `(.L_x_218) ;  /* 0x0000000000207947 */ /* 0x000fea0003800000 */
.L_x_213:
[----:B------:R-:W-:-:S04]  /*3920*/  LOP3.LUT R4, R16, 0x80000000, R13, 0x48, !PT ;  /* 0x8000000010047812 */ /* 0x000fc800078e480d */
[----:B------:R-:W-:Y:S01]  /*3930*/  LOP3.LUT R4, R4, 0x7f800000, RZ, 0xfc, !PT ;  /* 0x7f80000004047812 */ /* 0x000fe200078efcff */
[----:B------:R-:W-:Y:S06]  /*3940*/  BRA `(.L_x_218) ;  /* 0x0000000000147947 */ /* 0x000fec0003800000 */
.L_x_212:
[----:B------:R-:W-:Y:S01]  /*3950*/  LOP3.LUT R4, R16, 0x80000000, R13, 0x48, !PT ;  /* 0x8000000010047812 */ /* 0x000fe200078e480d */
[----:B------:R-:W-:Y:S06]  /*3960*/  BRA `(.L_x_218) ;  /* 0x00000000000c7947 */ /* 0x000fec0003800000 */
.L_x_211:
[----:B------:R-:W0:Y:S01]  /*3970*/  MUFU.RSQ R4, -QNAN ;  /* 0xffc0000000047908 */ /* 0x000e220000001400 */
[----:B------:R-:W-:Y:S05]  /*3980*/  BRA `(.L_x_218) ;  /* 0x0000000000047947 */ /* 0x000fea0003800000 */
.L_x_210:
[----:B------:R-:W-:-:S07]  /*3990*/  FADD.FTZ R4, R4, R5 ;  /* 0x0000000504047221 */ /* 0x000fce0000010000 */
.L_x_218:
[----:B------:R-:W-:Y:S05]  /*39a0*/  BSYNC.RECONVERGENT B2 ;  /* 0x0000000000027941 */ /* 0x000fea0003800200 */
.L_x_208:
[----:B------:R-:W-:-:S04]  /*39b0*/  HFMA2 R11, -RZ, RZ, 0, 0 ;  /* 0x00000000ff0b7431 */ /* 0x000fc800000001ff */
[----:B0-----:R-:W-:Y:S05]  /*39c0*/  RET.REL.NODEC R10 `(_Z27attention_multiquery_kernelILi4ELi16EEvPKfS1_S1_Pfiiiiif) ;  /* 0xffffffc40a8c7950 */ /* 0x001fea0003c3ffff */
.L_x_219:
        /* <DEDUP_REMOVED lines=11> */
.L_x_222:


//--------------------- .nv.shared._Z27attention_multiquery_kernelILi4ELi4EEvPKfS1_S1_Pfiiiiif --------------------------
	.section	.nv.shared._Z27attention_multiquery_kernelILi4ELi4EEvPKfS1_S1_Pfiiiiif,"aw",@nobits
	.sectionflags	@""
	.align	16
	.zero		1024


//--------------------- .nv.shared.reserved.0     --------------------------
	.section	.nv.shared.reserved.0,"aw",@nobits
	.weak		__nv_reservedSMEM_offset_0_alias
	.size		__nv_reservedSMEM_offset_0_alias, 0, 64
	.other		__nv_reservedSMEM_offset_0_alias,@"STO_CUDA_RESERVED_SHARED STV_DEFAULT"
__nv_reservedSMEM_offset_0_alias:
	.zero		0
	.zero		64


//--------------------- .nv.shared._Z27attention_multiquery_kernelILi4ELi8EEvPKfS1_S1_Pfiiiiif --------------------------
	.section	.nv.shared._Z27attention_multiquery_kernelILi4ELi8EEvPKfS1_S1_Pfiiiiif,"aw",@nobits
	.sectionflags	@""
	.align	16
	.zero		1024


//--------------------- .nv.shared._Z27attention_multiquery_kernelILi4ELi16EEvPKfS1_S1_Pfiiiiif --------------------------
	.section	.nv.shared._Z27attention_multiquery_kernelILi4ELi16EEvPKfS1_S1_Pfiiiiif,"aw",@nobits
	.sectionflags	@""
	.align	16
	.zero		1024


//--------------------- .nv.constant0._Z27attention_multiquery_kernelILi4ELi4EEvPKfS1_S1_Pfiiiiif --------------------------
	.section	.nv.constant0._Z27attention_multiquery_kernelILi4ELi4EEvPKfS1_S1_Pfiiiiif,"a",@progbits
	.sectionflags	@""
	.align	4
.nv.constant0._Z27attention_multiquery_kernelILi4ELi4EEvPKfS1_S1_Pfiiiiif:
	.zero		952


//--------------------- .nv.constant0._Z27attention_multiquery_kernelILi4ELi8EEvPKfS1_S1_Pfiiiiif --------------------------
	.section	.nv.constant0._Z27attention_multiquery_kernelILi4ELi8EEvPKfS1_S1_Pfiiiiif,"a",@progbits
	.sectionflags	@""
	.align	4
.nv.constant0._Z27attention_multiquery_kernelILi4ELi8EEvPKfS1_S1_Pfiiiiif:
	.zero		952


//--------------------- .nv.constant0._Z27attention_multiquery_kernelILi4ELi16EEvPKfS1_S1_Pfiiiiif --------------------------
	.section	.nv.constant0._Z27attention_multiquery_kernelILi4ELi16EEvPKfS1_S1_Pfiiiiif,"a",@progbits
	.sectionflags	@""
	.align	4
.nv.constant0._Z27attention_multiquery_kernelILi4ELi16EEvPKfS1_S1_Pfiiiiif:
	.zero		952


//--------------------- SYMBOLS --------------------------

	.type		.nv.reservedSmem.offset0,@object
	.size		.nv.reservedSmem.offset0,0x4
	.type		.nv.reservedSmem.cap,@object
	.size		.nv.reservedSmem.cap,0x4
